//
// Generated by NVIDIA NVVM Compiler
//
// Compiler Build ID: CL-36424714
// Cuda compilation tools, release 13.0, V13.0.88
// Based on NVVM 20.0.0
//

.version 9.0
.target sm_100
.address_size 64

	// .globl	_Z7computePdS_S_S_S_i
.extern .func  (.param .b32 func_retval0) vprintf
(
	.param .b64 vprintf_param_0,
	.param .b64 vprintf_param_1
)
;
.func  (.param .align 16 .b8 func_retval0[16]) __internal_trig_reduction_slowpathd
(
	.param .b64 __internal_trig_reduction_slowpathd_param_0
)
;
.global .align 4 .b8 precalc_xorwow_matrix[102400];
.global .align 4 .b8 precalc_xorwow_offset_matrix[102400];
.global .align 4 .b8 mrg32k3aM1[2304];
.global .align 4 .b8 mrg32k3aM2[2304];
.global .align 4 .b8 mrg32k3aM1SubSeq[2016];
.global .align 4 .b8 mrg32k3aM2SubSeq[2016];
.global .align 4 .b8 mrg32k3aM1Seq[2304];
.global .align 4 .b8 mrg32k3aM2Seq[2304];
.const .align 8 .b8 __cr_lgamma_table[72];
.extern .shared .align 16 .b8 shared_best_M[];
.global .align 1 .b8 $str[12] = {66, 101, 115, 116, 95, 77, 58, 32, 37, 102, 10};
.global .align 1 .b8 $str$1[11] = {66, 101, 115, 116, 95, 97, 109, 112, 58, 32};
.global .align 1 .b8 $str$2[4] = {37, 102, 32};
.global .align 1 .b8 $str$3[2] = {10};
.global .align 1 .b8 $str$4[11] = {66, 101, 115, 116, 95, 112, 104, 105, 58, 32};
.global .align 8 .b8 __cudart_i2opi_d[144] = {8, 93, 141, 31, 177, 95, 251, 107, 234, 146, 82, 138, 247, 57, 7, 61, 123, 241, 229, 235, 199, 186, 39, 117, 45, 234, 95, 158, 102, 63, 70, 79, 183, 9, 203, 39, 207, 126, 54, 109, 31, 109, 10, 90, 139, 17, 47, 239, 15, 152, 5, 222, 255, 151, 248, 31, 59, 40, 249, 189, 139, 95, 132, 156, 244, 57, 83, 131, 57, 214, 145, 57, 65, 126, 95, 180, 38, 112, 156, 233, 132, 68, 187, 46, 245, 53, 130, 232, 62, 167, 41, 177, 28, 235, 29, 254, 28, 146, 209, 9, 234, 46, 73, 6, 224, 210, 77, 66, 58, 110, 36, 183, 97, 197, 187, 222, 171, 99, 81, 254, 65, 144, 67, 60, 153, 149, 98, 219, 192, 221, 52, 245, 209, 87, 39, 252, 41, 21, 68, 78, 110, 131, 249, 162};
.global .align 16 .b8 __cudart_sin_cos_coeffs[128] = {70, 210, 176, 44, 241, 229, 90, 190, 146, 227, 172, 105, 227, 29, 199, 62, 161, 98, 219, 25, 160, 1, 42, 191, 24, 8, 17, 17, 17, 17, 129, 63, 84, 85, 85, 85, 85, 85, 197, 191, 0, 0, 0, 0, 0, 0, 0, 0, 0, 0, 0, 0, 0, 0, 0, 0, 100, 129, 253, 32, 131, 255, 168, 189, 40, 133, 239, 193, 167, 238, 33, 62, 217, 230, 6, 142, 79, 126, 146, 190, 233, 188, 221, 25, 160, 1, 250, 62, 71, 93, 193, 22, 108, 193, 86, 191, 81, 85, 85, 85, 85, 85, 165, 63, 0, 0, 0, 0, 0, 0, 224, 191, 0, 0, 0, 0, 0, 0, 240, 63};

.visible .entry _Z7computePdS_S_S_S_i(
	.param .u64 .ptr .align 1 _Z7computePdS_S_S_S_i_param_0,
	.param .u64 .ptr .align 1 _Z7computePdS_S_S_S_i_param_1,
	.param .u64 .ptr .align 1 _Z7computePdS_S_S_S_i_param_2,
	.param .u64 .ptr .align 1 _Z7computePdS_S_S_S_i_param_3,
	.param .u64 .ptr .align 1 _Z7computePdS_S_S_S_i_param_4,
	.param .u32 _Z7computePdS_S_S_S_i_param_5
)
{
	.local .align 16 .b8 	__local_depot0[240016];
	.reg .b64 	%SP;
	.reg .b64 	%SPL;
	.reg .pred 	%p<59>;
	.reg .b32 	%r<259>;
	.reg .b32 	%f<26>;
	.reg .b64 	%rd<129>;
	.reg .b64 	%fd<423>;

	mov.u64 	%SPL, __local_depot0;
	cvta.local.u64 	%SP, %SPL;
	ld.param.u64 	%rd22, [_Z7computePdS_S_S_S_i_param_0];
	ld.param.u64 	%rd26, [_Z7computePdS_S_S_S_i_param_1];
	ld.param.u32 	%r50, [_Z7computePdS_S_S_S_i_param_5];
	cvta.to.global.u64 	%rd1, %rd26;
	cvta.to.global.u64 	%rd2, %rd22;
	add.u64 	%rd3, %SPL, 0;
	mov.u32 	%r51, %ctaid.x;
	mov.u32 	%r258, %ntid.x;
	mov.u32 	%r2, %tid.x;
	mad.lo.s32 	%r3, %r51, %r258, %r2;
	setp.ge.s32 	%p1, %r3, %r50;
	@%p1 bra 	$L__BB0_63;
	xor.b32  	%r4, %r3, -1429050551;
	mov.b64 	%rd122, -1;
	mov.u64 	%rd121, %rd3;
$L__BB0_2:
	mov.b32 	%r52, 0;
	st.local.v2.u32 	[%rd121], {%r52, %r52};
	add.s64 	%rd122, %rd122, 1;
	add.s64 	%rd121, %rd121, 8;
	setp.lt.u64 	%p2, %rd122, 29999;
	@%p2 bra 	$L__BB0_2;
	mul.lo.s32 	%r54, %r4, 1099087573;
	setp.gt.s32 	%p3, %r3, -1;
	selp.b32 	%r55, -644748465, -1947113066, %p3;
	add.s32 	%r56, %r55, %r54;
	add.s32 	%r57, %r56, 6615241;
	add.s32 	%r58, %r54, 123456789;
	xor.b32  	%r59, %r54, 362436069;
	add.s32 	%r60, %r55, 521288629;
	xor.b32  	%r61, %r55, 88675123;
	add.s32 	%r62, %r54, 5783321;
	shr.u32 	%r63, %r58, 2;
	xor.b32  	%r64, %r63, %r58;
	shl.b32 	%r65, %r62, 4;
	shl.b32 	%r66, %r64, 1;
	xor.b32  	%r67, %r65, %r66;
	xor.b32  	%r68, %r67, %r62;
	xor.b32  	%r69, %r68, %r64;
	add.s32 	%r70, %r57, %r69;
	add.s32 	%r71, %r70, 362437;
	cvt.rn.f32.u32 	%f1, %r71;
	fma.rn.f32 	%f2, %f1, 0f2F800000, 0f2F000000;
	add.f32 	%f3, %f2, %f2;
	cvt.f64.f32 	%fd80, %f3;
	mul.f64 	%fd1, %fd80, 0d400921FB54442D18;
	shr.u32 	%r72, %r59, 2;
	xor.b32  	%r73, %r72, %r59;
	shl.b32 	%r74, %r69, 4;
	shl.b32 	%r75, %r73, 1;
	xor.b32  	%r76, %r74, %r75;
	xor.b32  	%r77, %r76, %r69;
	xor.b32  	%r78, %r77, %r73;
	add.s32 	%r79, %r57, %r78;
	add.s32 	%r80, %r79, 724874;
	cvt.rn.f32.u32 	%f4, %r80;
	fma.rn.f32 	%f5, %f4, 0f2F800000, 0f2F000000;
	add.f32 	%f6, %f5, %f5;
	cvt.f64.f32 	%fd81, %f6;
	mul.f64 	%fd2, %fd81, 0d400921FB54442D18;
	shr.u32 	%r81, %r60, 2;
	xor.b32  	%r82, %r81, %r60;
	shl.b32 	%r83, %r78, 4;
	shl.b32 	%r84, %r82, 1;
	xor.b32  	%r85, %r83, %r84;
	xor.b32  	%r86, %r85, %r78;
	xor.b32  	%r87, %r86, %r82;
	add.s32 	%r88, %r57, %r87;
	add.s32 	%r89, %r88, 1087311;
	cvt.rn.f32.u32 	%f7, %r89;
	fma.rn.f32 	%f8, %f7, 0f2F800000, 0f2F000000;
	add.f32 	%f9, %f8, %f8;
	cvt.f64.f32 	%fd82, %f9;
	mul.f64 	%fd3, %fd82, 0d400921FB54442D18;
	shr.u32 	%r90, %r61, 2;
	xor.b32  	%r91, %r90, %r61;
	shl.b32 	%r92, %r87, 4;
	shl.b32 	%r93, %r91, 1;
	xor.b32  	%r94, %r92, %r93;
	xor.b32  	%r95, %r94, %r87;
	xor.b32  	%r96, %r95, %r91;
	add.s32 	%r97, %r57, %r96;
	add.s32 	%r98, %r97, 1449748;
	cvt.rn.f32.u32 	%f10, %r98;
	fma.rn.f32 	%f11, %f10, 0f2F800000, 0f2F000000;
	add.f32 	%f12, %f11, %f11;
	cvt.f64.f32 	%fd83, %f12;
	mul.f64 	%fd4, %fd83, 0d400921FB54442D18;
	shr.u32 	%r99, %r62, 2;
	xor.b32  	%r100, %r99, %r62;
	shl.b32 	%r101, %r96, 4;
	shl.b32 	%r102, %r100, 1;
	xor.b32  	%r103, %r101, %r102;
	xor.b32  	%r104, %r103, %r96;
	xor.b32  	%r105, %r104, %r100;
	add.s32 	%r106, %r57, %r105;
	add.s32 	%r107, %r106, 1812185;
	cvt.rn.f32.u32 	%f13, %r107;
	fma.rn.f32 	%f14, %f13, 0f2F800000, 0f2F000000;
	add.f32 	%f15, %f14, %f14;
	cvt.f64.f32 	%fd84, %f15;
	mul.f64 	%fd5, %fd84, 0d400921FB54442D18;
	shr.u32 	%r108, %r69, 2;
	xor.b32  	%r109, %r108, %r69;
	shl.b32 	%r110, %r105, 4;
	shl.b32 	%r111, %r109, 1;
	xor.b32  	%r112, %r110, %r111;
	xor.b32  	%r113, %r112, %r105;
	xor.b32  	%r114, %r113, %r109;
	add.s32 	%r115, %r57, %r114;
	add.s32 	%r116, %r115, 2174622;
	cvt.rn.f32.u32 	%f16, %r116;
	fma.rn.f32 	%f17, %f16, 0f2F800000, 0f2F000000;
	cvt.f64.f32 	%fd85, %f17;
	fma.rn.f64 	%fd6, %fd85, 0d3FC999999999999A, 0d3FB999999999999A;
	shr.u32 	%r117, %r78, 2;
	xor.b32  	%r118, %r117, %r78;
	shl.b32 	%r119, %r114, 4;
	shl.b32 	%r120, %r118, 1;
	xor.b32  	%r121, %r119, %r120;
	xor.b32  	%r122, %r121, %r114;
	xor.b32  	%r123, %r122, %r118;
	add.s32 	%r124, %r57, %r123;
	add.s32 	%r125, %r124, 2537059;
	cvt.rn.f32.u32 	%f18, %r125;
	fma.rn.f32 	%f19, %f18, 0f2F800000, 0f2F000000;
	cvt.f64.f32 	%fd86, %f19;
	fma.rn.f64 	%fd7, %fd86, 0d3FC999999999999A, 0d3FB999999999999A;
	shr.u32 	%r126, %r87, 2;
	xor.b32  	%r127, %r126, %r87;
	shl.b32 	%r128, %r123, 4;
	shl.b32 	%r129, %r127, 1;
	xor.b32  	%r130, %r128, %r129;
	xor.b32  	%r131, %r130, %r123;
	xor.b32  	%r132, %r131, %r127;
	add.s32 	%r133, %r57, %r132;
	add.s32 	%r134, %r133, 2899496;
	cvt.rn.f32.u32 	%f20, %r134;
	fma.rn.f32 	%f21, %f20, 0f2F800000, 0f2F000000;
	cvt.f64.f32 	%fd87, %f21;
	fma.rn.f64 	%fd8, %fd87, 0d3FC999999999999A, 0d3FB999999999999A;
	shr.u32 	%r135, %r96, 2;
	xor.b32  	%r136, %r135, %r96;
	shl.b32 	%r137, %r132, 4;
	shl.b32 	%r138, %r136, 1;
	xor.b32  	%r139, %r137, %r138;
	xor.b32  	%r140, %r139, %r132;
	xor.b32  	%r141, %r140, %r136;
	add.s32 	%r142, %r57, %r141;
	add.s32 	%r143, %r142, 3261933;
	cvt.rn.f32.u32 	%f22, %r143;
	fma.rn.f32 	%f23, %f22, 0f2F800000, 0f2F000000;
	cvt.f64.f32 	%fd88, %f23;
	fma.rn.f64 	%fd9, %fd88, 0d3FC999999999999A, 0d3FB999999999999A;
	shr.u32 	%r144, %r105, 2;
	xor.b32  	%r145, %r144, %r105;
	shl.b32 	%r146, %r141, 4;
	shl.b32 	%r147, %r145, 1;
	xor.b32  	%r148, %r146, %r147;
	xor.b32  	%r149, %r148, %r141;
	xor.b32  	%r150, %r149, %r145;
	add.s32 	%r151, %r57, %r150;
	add.s32 	%r152, %r151, 3624370;
	cvt.rn.f32.u32 	%f24, %r152;
	fma.rn.f32 	%f25, %f24, 0f2F800000, 0f2F000000;
	cvt.f64.f32 	%fd89, %f25;
	fma.rn.f64 	%fd10, %fd89, 0d3FC999999999999A, 0d3FB999999999999A;
	ld.global.f64 	%fd90, [%rd2];
	mul.f64 	%fd11, %fd90, 0d401921FB54442D18;
	mov.b32 	%r242, 0;
	mov.b64 	%rd123, 0;
	mov.u64 	%rd33, __cudart_sin_cos_coeffs;
$L__BB0_4:
	add.s64 	%rd30, %rd1, %rd123;
	ld.global.f64 	%fd91, [%rd30];
	fma.rn.f64 	%fd12, %fd11, %fd91, %fd1;
	abs.f64 	%fd13, %fd12;
	setp.neu.f64 	%p4, %fd13, 0d7FF0000000000000;
	@%p4 bra 	$L__BB0_6;
	mov.f64 	%fd97, 0d0000000000000000;
	mul.rn.f64 	%fd412, %fd12, %fd97;
	mov.b32 	%r243, 0;
	bra.uni 	$L__BB0_8;
$L__BB0_6:
	mul.f64 	%fd92, %fd12, 0d3FE45F306DC9C883;
	cvt.rni.s32.f64 	%r243, %fd92;
	cvt.rn.f64.s32 	%fd93, %r243;
	fma.rn.f64 	%fd94, %fd93, 0dBFF921FB54442D18, %fd12;
	fma.rn.f64 	%fd95, %fd93, 0dBC91A62633145C00, %fd94;
	fma.rn.f64 	%fd412, %fd93, 0dB97B839A252049C0, %fd95;
	setp.ltu.f64 	%p5, %fd13, 0d41E0000000000000;
	@%p5 bra 	$L__BB0_8;
	{ // callseq 0, 0
	.param .b64 param0;
	st.param.f64 	[param0], %fd12;
	.param .align 16 .b8 retval0[16];
	call.uni (retval0), 
	__internal_trig_reduction_slowpathd, 
	(
	param0
	);
	ld.param.f64 	%fd412, [retval0];
	ld.param.b32 	%r243, [retval0+8];
	} // callseq 0
$L__BB0_8:
	shl.b32 	%r155, %r243, 6;
	cvt.u64.u32 	%rd31, %r155;
	and.b64  	%rd32, %rd31, 64;
	add.s64 	%rd34, %rd33, %rd32;
	mul.rn.f64 	%fd98, %fd412, %fd412;
	and.b32  	%r156, %r243, 1;
	setp.eq.b32 	%p6, %r156, 1;
	selp.f64 	%fd99, 0dBDA8FF8320FD8164, 0d3DE5DB65F9785EBA, %p6;
	ld.global.nc.v2.f64 	{%fd100, %fd101}, [%rd34];
	fma.rn.f64 	%fd102, %fd99, %fd98, %fd100;
	fma.rn.f64 	%fd103, %fd102, %fd98, %fd101;
	ld.global.nc.v2.f64 	{%fd104, %fd105}, [%rd34+16];
	fma.rn.f64 	%fd106, %fd103, %fd98, %fd104;
	fma.rn.f64 	%fd107, %fd106, %fd98, %fd105;
	ld.global.nc.v2.f64 	{%fd108, %fd109}, [%rd34+32];
	fma.rn.f64 	%fd110, %fd107, %fd98, %fd108;
	fma.rn.f64 	%fd111, %fd110, %fd98, %fd109;
	fma.rn.f64 	%fd112, %fd111, %fd412, %fd412;
	fma.rn.f64 	%fd113, %fd111, %fd98, 0d3FF0000000000000;
	selp.f64 	%fd114, %fd113, %fd112, %p6;
	and.b32  	%r157, %r243, 2;
	setp.eq.s32 	%p7, %r157, 0;
	mov.f64 	%fd115, 0d0000000000000000;
	sub.f64 	%fd116, %fd115, %fd114;
	selp.f64 	%fd117, %fd114, %fd116, %p7;
	add.s64 	%rd35, %rd3, %rd123;
	ld.local.f64 	%fd118, [%rd35];
	fma.rn.f64 	%fd119, %fd6, %fd117, %fd118;
	st.local.f64 	[%rd35], %fd119;
	add.s64 	%rd36, %rd1, %rd123;
	ld.global.f64 	%fd120, [%rd36+8];
	fma.rn.f64 	%fd18, %fd11, %fd120, %fd1;
	abs.f64 	%fd19, %fd18;
	setp.eq.f64 	%p8, %fd19, 0d7FF0000000000000;
	@%p8 bra 	$L__BB0_11;
	mul.f64 	%fd121, %fd18, 0d3FE45F306DC9C883;
	cvt.rni.s32.f64 	%r244, %fd121;
	cvt.rn.f64.s32 	%fd122, %r244;
	fma.rn.f64 	%fd123, %fd122, 0dBFF921FB54442D18, %fd18;
	fma.rn.f64 	%fd124, %fd122, 0dBC91A62633145C00, %fd123;
	fma.rn.f64 	%fd413, %fd122, 0dB97B839A252049C0, %fd124;
	setp.ltu.f64 	%p9, %fd19, 0d41E0000000000000;
	@%p9 bra 	$L__BB0_12;
	{ // callseq 1, 0
	.param .b64 param0;
	st.param.f64 	[param0], %fd18;
	.param .align 16 .b8 retval0[16];
	call.uni (retval0), 
	__internal_trig_reduction_slowpathd, 
	(
	param0
	);
	ld.param.f64 	%fd413, [retval0];
	ld.param.b32 	%r244, [retval0+8];
	} // callseq 1
	bra.uni 	$L__BB0_12;
$L__BB0_11:
	mov.f64 	%fd126, 0d0000000000000000;
	mul.rn.f64 	%fd413, %fd18, %fd126;
	mov.b32 	%r244, 0;
$L__BB0_12:
	shl.b32 	%r160, %r244, 6;
	cvt.u64.u32 	%rd37, %r160;
	and.b64  	%rd38, %rd37, 64;
	mov.u64 	%rd39, __cudart_sin_cos_coeffs;
	add.s64 	%rd40, %rd39, %rd38;
	mul.rn.f64 	%fd127, %fd413, %fd413;
	and.b32  	%r161, %r244, 1;
	setp.eq.b32 	%p10, %r161, 1;
	selp.f64 	%fd128, 0dBDA8FF8320FD8164, 0d3DE5DB65F9785EBA, %p10;
	ld.global.nc.v2.f64 	{%fd129, %fd130}, [%rd40];
	fma.rn.f64 	%fd131, %fd128, %fd127, %fd129;
	fma.rn.f64 	%fd132, %fd131, %fd127, %fd130;
	ld.global.nc.v2.f64 	{%fd133, %fd134}, [%rd40+16];
	fma.rn.f64 	%fd135, %fd132, %fd127, %fd133;
	fma.rn.f64 	%fd136, %fd135, %fd127, %fd134;
	ld.global.nc.v2.f64 	{%fd137, %fd138}, [%rd40+32];
	fma.rn.f64 	%fd139, %fd136, %fd127, %fd137;
	fma.rn.f64 	%fd140, %fd139, %fd127, %fd138;
	fma.rn.f64 	%fd141, %fd140, %fd413, %fd413;
	fma.rn.f64 	%fd142, %fd140, %fd127, 0d3FF0000000000000;
	selp.f64 	%fd143, %fd142, %fd141, %p10;
	and.b32  	%r162, %r244, 2;
	setp.eq.s32 	%p11, %r162, 0;
	mov.f64 	%fd144, 0d0000000000000000;
	sub.f64 	%fd145, %fd144, %fd143;
	selp.f64 	%fd146, %fd143, %fd145, %p11;
	add.s64 	%rd41, %rd3, %rd123;
	ld.local.f64 	%fd147, [%rd41+8];
	fma.rn.f64 	%fd148, %fd6, %fd146, %fd147;
	st.local.f64 	[%rd41+8], %fd148;
	add.s32 	%r242, %r242, 2;
	add.s64 	%rd123, %rd123, 16;
	setp.ne.s32 	%p12, %r242, 30000;
	@%p12 bra 	$L__BB0_4;
	ld.param.u64 	%rd114, [_Z7computePdS_S_S_S_i_param_0];
	cvta.to.global.u64 	%rd43, %rd114;
	ld.global.f64 	%fd149, [%rd43+8];
	mul.f64 	%fd24, %fd149, 0d401921FB54442D18;
	mov.b32 	%r245, 0;
	mov.b64 	%rd124, 0;
$L__BB0_14:
	add.s64 	%rd44, %rd1, %rd124;
	ld.global.f64 	%fd150, [%rd44];
	fma.rn.f64 	%fd25, %fd24, %fd150, %fd2;
	abs.f64 	%fd26, %fd25;
	setp.eq.f64 	%p13, %fd26, 0d7FF0000000000000;
	@%p13 bra 	$L__BB0_17;
	mul.f64 	%fd151, %fd25, 0d3FE45F306DC9C883;
	cvt.rni.s32.f64 	%r246, %fd151;
	cvt.rn.f64.s32 	%fd152, %r246;
	fma.rn.f64 	%fd153, %fd152, 0dBFF921FB54442D18, %fd25;
	fma.rn.f64 	%fd154, %fd152, 0dBC91A62633145C00, %fd153;
	fma.rn.f64 	%fd414, %fd152, 0dB97B839A252049C0, %fd154;
	setp.ltu.f64 	%p14, %fd26, 0d41E0000000000000;
	@%p14 bra 	$L__BB0_18;
	{ // callseq 2, 0
	.param .b64 param0;
	st.param.f64 	[param0], %fd25;
	.param .align 16 .b8 retval0[16];
	call.uni (retval0), 
	__internal_trig_reduction_slowpathd, 
	(
	param0
	);
	ld.param.f64 	%fd414, [retval0];
	ld.param.b32 	%r246, [retval0+8];
	} // callseq 2
	bra.uni 	$L__BB0_18;
$L__BB0_17:
	mov.f64 	%fd156, 0d0000000000000000;
	mul.rn.f64 	%fd414, %fd25, %fd156;
	mov.b32 	%r246, 0;
$L__BB0_18:
	shl.b32 	%r166, %r246, 6;
	cvt.u64.u32 	%rd45, %r166;
	and.b64  	%rd46, %rd45, 64;
	mov.u64 	%rd47, __cudart_sin_cos_coeffs;
	add.s64 	%rd48, %rd47, %rd46;
	mul.rn.f64 	%fd157, %fd414, %fd414;
	and.b32  	%r167, %r246, 1;
	setp.eq.b32 	%p15, %r167, 1;
	selp.f64 	%fd158, 0dBDA8FF8320FD8164, 0d3DE5DB65F9785EBA, %p15;
	ld.global.nc.v2.f64 	{%fd159, %fd160}, [%rd48];
	fma.rn.f64 	%fd161, %fd158, %fd157, %fd159;
	fma.rn.f64 	%fd162, %fd161, %fd157, %fd160;
	ld.global.nc.v2.f64 	{%fd163, %fd164}, [%rd48+16];
	fma.rn.f64 	%fd165, %fd162, %fd157, %fd163;
	fma.rn.f64 	%fd166, %fd165, %fd157, %fd164;
	ld.global.nc.v2.f64 	{%fd167, %fd168}, [%rd48+32];
	fma.rn.f64 	%fd169, %fd166, %fd157, %fd167;
	fma.rn.f64 	%fd170, %fd169, %fd157, %fd168;
	fma.rn.f64 	%fd171, %fd170, %fd414, %fd414;
	fma.rn.f64 	%fd172, %fd170, %fd157, 0d3FF0000000000000;
	selp.f64 	%fd173, %fd172, %fd171, %p15;
	and.b32  	%r168, %r246, 2;
	setp.eq.s32 	%p16, %r168, 0;
	mov.f64 	%fd174, 0d0000000000000000;
	sub.f64 	%fd175, %fd174, %fd173;
	selp.f64 	%fd176, %fd173, %fd175, %p16;
	add.s64 	%rd49, %rd3, %rd124;
	ld.local.f64 	%fd177, [%rd49];
	fma.rn.f64 	%fd178, %fd7, %fd176, %fd177;
	st.local.f64 	[%rd49], %fd178;
	add.s64 	%rd50, %rd1, %rd124;
	ld.global.f64 	%fd179, [%rd50+8];
	fma.rn.f64 	%fd31, %fd24, %fd179, %fd2;
	abs.f64 	%fd32, %fd31;
	setp.eq.f64 	%p17, %fd32, 0d7FF0000000000000;
	@%p17 bra 	$L__BB0_21;
	mul.f64 	%fd180, %fd31, 0d3FE45F306DC9C883;
	cvt.rni.s32.f64 	%r247, %fd180;
	cvt.rn.f64.s32 	%fd181, %r247;
	fma.rn.f64 	%fd182, %fd181, 0dBFF921FB54442D18, %fd31;
	fma.rn.f64 	%fd183, %fd181, 0dBC91A62633145C00, %fd182;
	fma.rn.f64 	%fd415, %fd181, 0dB97B839A252049C0, %fd183;
	setp.ltu.f64 	%p18, %fd32, 0d41E0000000000000;
	@%p18 bra 	$L__BB0_22;
	{ // callseq 3, 0
	.param .b64 param0;
	st.param.f64 	[param0], %fd31;
	.param .align 16 .b8 retval0[16];
	call.uni (retval0), 
	__internal_trig_reduction_slowpathd, 
	(
	param0
	);
	ld.param.f64 	%fd415, [retval0];
	ld.param.b32 	%r247, [retval0+8];
	} // callseq 3
	bra.uni 	$L__BB0_22;
$L__BB0_21:
	mov.f64 	%fd185, 0d0000000000000000;
	mul.rn.f64 	%fd415, %fd31, %fd185;
	mov.b32 	%r247, 0;
$L__BB0_22:
	shl.b32 	%r171, %r247, 6;
	cvt.u64.u32 	%rd51, %r171;
	and.b64  	%rd52, %rd51, 64;
	mov.u64 	%rd53, __cudart_sin_cos_coeffs;
	add.s64 	%rd54, %rd53, %rd52;
	mul.rn.f64 	%fd186, %fd415, %fd415;
	and.b32  	%r172, %r247, 1;
	setp.eq.b32 	%p19, %r172, 1;
	selp.f64 	%fd187, 0dBDA8FF8320FD8164, 0d3DE5DB65F9785EBA, %p19;
	ld.global.nc.v2.f64 	{%fd188, %fd189}, [%rd54];
	fma.rn.f64 	%fd190, %fd187, %fd186, %fd188;
	fma.rn.f64 	%fd191, %fd190, %fd186, %fd189;
	ld.global.nc.v2.f64 	{%fd192, %fd193}, [%rd54+16];
	fma.rn.f64 	%fd194, %fd191, %fd186, %fd192;
	fma.rn.f64 	%fd195, %fd194, %fd186, %fd193;
	ld.global.nc.v2.f64 	{%fd196, %fd197}, [%rd54+32];
	fma.rn.f64 	%fd198, %fd195, %fd186, %fd196;
	fma.rn.f64 	%fd199, %fd198, %fd186, %fd197;
	fma.rn.f64 	%fd200, %fd199, %fd415, %fd415;
	fma.rn.f64 	%fd201, %fd199, %fd186, 0d3FF0000000000000;
	selp.f64 	%fd202, %fd201, %fd200, %p19;
	and.b32  	%r173, %r247, 2;
	setp.eq.s32 	%p20, %r173, 0;
	mov.f64 	%fd203, 0d0000000000000000;
	sub.f64 	%fd204, %fd203, %fd202;
	selp.f64 	%fd205, %fd202, %fd204, %p20;
	add.s64 	%rd55, %rd3, %rd124;
	ld.local.f64 	%fd206, [%rd55+8];
	fma.rn.f64 	%fd207, %fd7, %fd205, %fd206;
	st.local.f64 	[%rd55+8], %fd207;
	add.s32 	%r245, %r245, 2;
	add.s64 	%rd124, %rd124, 16;
	setp.ne.s32 	%p21, %r245, 30000;
	@%p21 bra 	$L__BB0_14;
	ld.param.u64 	%rd115, [_Z7computePdS_S_S_S_i_param_0];
	cvta.to.global.u64 	%rd57, %rd115;
	ld.global.f64 	%fd208, [%rd57+16];
	mul.f64 	%fd37, %fd208, 0d401921FB54442D18;
	mov.b32 	%r248, 0;
	mov.b64 	%rd125, 0;
$L__BB0_24:
	add.s64 	%rd58, %rd1, %rd125;
	ld.global.f64 	%fd209, [%rd58];
	fma.rn.f64 	%fd38, %fd37, %fd209, %fd3;
	abs.f64 	%fd39, %fd38;
	setp.eq.f64 	%p22, %fd39, 0d7FF0000000000000;
	@%p22 bra 	$L__BB0_27;
	mul.f64 	%fd210, %fd38, 0d3FE45F306DC9C883;
	cvt.rni.s32.f64 	%r249, %fd210;
	cvt.rn.f64.s32 	%fd211, %r249;
	fma.rn.f64 	%fd212, %fd211, 0dBFF921FB54442D18, %fd38;
	fma.rn.f64 	%fd213, %fd211, 0dBC91A62633145C00, %fd212;
	fma.rn.f64 	%fd416, %fd211, 0dB97B839A252049C0, %fd213;
	setp.ltu.f64 	%p23, %fd39, 0d41E0000000000000;
	@%p23 bra 	$L__BB0_28;
	{ // callseq 4, 0
	.param .b64 param0;
	st.param.f64 	[param0], %fd38;
	.param .align 16 .b8 retval0[16];
	call.uni (retval0), 
	__internal_trig_reduction_slowpathd, 
	(
	param0
	);
	ld.param.f64 	%fd416, [retval0];
	ld.param.b32 	%r249, [retval0+8];
	} // callseq 4
	bra.uni 	$L__BB0_28;
$L__BB0_27:
	mov.f64 	%fd215, 0d0000000000000000;
	mul.rn.f64 	%fd416, %fd38, %fd215;
	mov.b32 	%r249, 0;
$L__BB0_28:
	shl.b32 	%r177, %r249, 6;
	cvt.u64.u32 	%rd59, %r177;
	and.b64  	%rd60, %rd59, 64;
	mov.u64 	%rd61, __cudart_sin_cos_coeffs;
	add.s64 	%rd62, %rd61, %rd60;
	mul.rn.f64 	%fd216, %fd416, %fd416;
	and.b32  	%r178, %r249, 1;
	setp.eq.b32 	%p24, %r178, 1;
	selp.f64 	%fd217, 0dBDA8FF8320FD8164, 0d3DE5DB65F9785EBA, %p24;
	ld.global.nc.v2.f64 	{%fd218, %fd219}, [%rd62];
	fma.rn.f64 	%fd220, %fd217, %fd216, %fd218;
	fma.rn.f64 	%fd221, %fd220, %fd216, %fd219;
	ld.global.nc.v2.f64 	{%fd222, %fd223}, [%rd62+16];
	fma.rn.f64 	%fd224, %fd221, %fd216, %fd222;
	fma.rn.f64 	%fd225, %fd224, %fd216, %fd223;
	ld.global.nc.v2.f64 	{%fd226, %fd227}, [%rd62+32];
	fma.rn.f64 	%fd228, %fd225, %fd216, %fd226;
	fma.rn.f64 	%fd229, %fd228, %fd216, %fd227;
	fma.rn.f64 	%fd230, %fd229, %fd416, %fd416;
	fma.rn.f64 	%fd231, %fd229, %fd216, 0d3FF0000000000000;
	selp.f64 	%fd232, %fd231, %fd230, %p24;
	and.b32  	%r179, %r249, 2;
	setp.eq.s32 	%p25, %r179, 0;
	mov.f64 	%fd233, 0d0000000000000000;
	sub.f64 	%fd234, %fd233, %fd232;
	selp.f64 	%fd235, %fd232, %fd234, %p25;
	add.s64 	%rd63, %rd3, %rd125;
	ld.local.f64 	%fd236, [%rd63];
	fma.rn.f64 	%fd237, %fd8, %fd235, %fd236;
	st.local.f64 	[%rd63], %fd237;
	add.s64 	%rd64, %rd1, %rd125;
	ld.global.f64 	%fd238, [%rd64+8];
	fma.rn.f64 	%fd44, %fd37, %fd238, %fd3;
	abs.f64 	%fd45, %fd44;
	setp.eq.f64 	%p26, %fd45, 0d7FF0000000000000;
	@%p26 bra 	$L__BB0_31;
	mul.f64 	%fd239, %fd44, 0d3FE45F306DC9C883;
	cvt.rni.s32.f64 	%r250, %fd239;
	cvt.rn.f64.s32 	%fd240, %r250;
	fma.rn.f64 	%fd241, %fd240, 0dBFF921FB54442D18, %fd44;
	fma.rn.f64 	%fd242, %fd240, 0dBC91A62633145C00, %fd241;
	fma.rn.f64 	%fd417, %fd240, 0dB97B839A252049C0, %fd242;
	setp.ltu.f64 	%p27, %fd45, 0d41E0000000000000;
	@%p27 bra 	$L__BB0_32;
	{ // callseq 5, 0
	.param .b64 param0;
	st.param.f64 	[param0], %fd44;
	.param .align 16 .b8 retval0[16];
	call.uni (retval0), 
	__internal_trig_reduction_slowpathd, 
	(
	param0
	);
	ld.param.f64 	%fd417, [retval0];
	ld.param.b32 	%r250, [retval0+8];
	} // callseq 5
	bra.uni 	$L__BB0_32;
$L__BB0_31:
	mov.f64 	%fd244, 0d0000000000000000;
	mul.rn.f64 	%fd417, %fd44, %fd244;
	mov.b32 	%r250, 0;
$L__BB0_32:
	shl.b32 	%r182, %r250, 6;
	cvt.u64.u32 	%rd65, %r182;
	and.b64  	%rd66, %rd65, 64;
	mov.u64 	%rd67, __cudart_sin_cos_coeffs;
	add.s64 	%rd68, %rd67, %rd66;
	mul.rn.f64 	%fd245, %fd417, %fd417;
	and.b32  	%r183, %r250, 1;
	setp.eq.b32 	%p28, %r183, 1;
	selp.f64 	%fd246, 0dBDA8FF8320FD8164, 0d3DE5DB65F9785EBA, %p28;
	ld.global.nc.v2.f64 	{%fd247, %fd248}, [%rd68];
	fma.rn.f64 	%fd249, %fd246, %fd245, %fd247;
	fma.rn.f64 	%fd250, %fd249, %fd245, %fd248;
	ld.global.nc.v2.f64 	{%fd251, %fd252}, [%rd68+16];
	fma.rn.f64 	%fd253, %fd250, %fd245, %fd251;
	fma.rn.f64 	%fd254, %fd253, %fd245, %fd252;
	ld.global.nc.v2.f64 	{%fd255, %fd256}, [%rd68+32];
	fma.rn.f64 	%fd257, %fd254, %fd245, %fd255;
	fma.rn.f64 	%fd258, %fd257, %fd245, %fd256;
	fma.rn.f64 	%fd259, %fd258, %fd417, %fd417;
	fma.rn.f64 	%fd260, %fd258, %fd245, 0d3FF0000000000000;
	selp.f64 	%fd261, %fd260, %fd259, %p28;
	and.b32  	%r184, %r250, 2;
	setp.eq.s32 	%p29, %r184, 0;
	mov.f64 	%fd262, 0d0000000000000000;
	sub.f64 	%fd263, %fd262, %fd261;
	selp.f64 	%fd264, %fd261, %fd263, %p29;
	add.s64 	%rd69, %rd3, %rd125;
	ld.local.f64 	%fd265, [%rd69+8];
	fma.rn.f64 	%fd266, %fd8, %fd264, %fd265;
	st.local.f64 	[%rd69+8], %fd266;
	add.s32 	%r248, %r248, 2;
	add.s64 	%rd125, %rd125, 16;
	setp.ne.s32 	%p30, %r248, 30000;
	@%p30 bra 	$L__BB0_24;
	ld.param.u64 	%rd116, [_Z7computePdS_S_S_S_i_param_0];
	cvta.to.global.u64 	%rd71, %rd116;
	ld.global.f64 	%fd267, [%rd71+24];
	mul.f64 	%fd50, %fd267, 0d401921FB54442D18;
	mov.b32 	%r251, 0;
	mov.b64 	%rd126, 0;
$L__BB0_34:
	add.s64 	%rd72, %rd1, %rd126;
	ld.global.f64 	%fd268, [%rd72];
	fma.rn.f64 	%fd51, %fd50, %fd268, %fd4;
	abs.f64 	%fd52, %fd51;
	setp.eq.f64 	%p31, %fd52, 0d7FF0000000000000;
	@%p31 bra 	$L__BB0_37;
	mul.f64 	%fd269, %fd51, 0d3FE45F306DC9C883;
	cvt.rni.s32.f64 	%r252, %fd269;
	cvt.rn.f64.s32 	%fd270, %r252;
	fma.rn.f64 	%fd271, %fd270, 0dBFF921FB54442D18, %fd51;
	fma.rn.f64 	%fd272, %fd270, 0dBC91A62633145C00, %fd271;
	fma.rn.f64 	%fd418, %fd270, 0dB97B839A252049C0, %fd272;
	setp.ltu.f64 	%p32, %fd52, 0d41E0000000000000;
	@%p32 bra 	$L__BB0_38;
	{ // callseq 6, 0
	.param .b64 param0;
	st.param.f64 	[param0], %fd51;
	.param .align 16 .b8 retval0[16];
	call.uni (retval0), 
	__internal_trig_reduction_slowpathd, 
	(
	param0
	);
	ld.param.f64 	%fd418, [retval0];
	ld.param.b32 	%r252, [retval0+8];
	} // callseq 6
	bra.uni 	$L__BB0_38;
$L__BB0_37:
	mov.f64 	%fd274, 0d0000000000000000;
	mul.rn.f64 	%fd418, %fd51, %fd274;
	mov.b32 	%r252, 0;
$L__BB0_38:
	shl.b32 	%r188, %r252, 6;
	cvt.u64.u32 	%rd73, %r188;
	and.b64  	%rd74, %rd73, 64;
	mov.u64 	%rd75, __cudart_sin_cos_coeffs;
	add.s64 	%rd76, %rd75, %rd74;
	mul.rn.f64 	%fd275, %fd418, %fd418;
	and.b32  	%r189, %r252, 1;
	setp.eq.b32 	%p33, %r189, 1;
	selp.f64 	%fd276, 0dBDA8FF8320FD8164, 0d3DE5DB65F9785EBA, %p33;
	ld.global.nc.v2.f64 	{%fd277, %fd278}, [%rd76];
	fma.rn.f64 	%fd279, %fd276, %fd275, %fd277;
	fma.rn.f64 	%fd280, %fd279, %fd275, %fd278;
	ld.global.nc.v2.f64 	{%fd281, %fd282}, [%rd76+16];
	fma.rn.f64 	%fd283, %fd280, %fd275, %fd281;
	fma.rn.f64 	%fd284, %fd283, %fd275, %fd282;
	ld.global.nc.v2.f64 	{%fd285, %fd286}, [%rd76+32];
	fma.rn.f64 	%fd287, %fd284, %fd275, %fd285;
	fma.rn.f64 	%fd288, %fd287, %fd275, %fd286;
	fma.rn.f64 	%fd289, %fd288, %fd418, %fd418;
	fma.rn.f64 	%fd290, %fd288, %fd275, 0d3FF0000000000000;
	selp.f64 	%fd291, %fd290, %fd289, %p33;
	and.b32  	%r190, %r252, 2;
	setp.eq.s32 	%p34, %r190, 0;
	mov.f64 	%fd292, 0d0000000000000000;
	sub.f64 	%fd293, %fd292, %fd291;
	selp.f64 	%fd294, %fd291, %fd293, %p34;
	add.s64 	%rd77, %rd3, %rd126;
	ld.local.f64 	%fd295, [%rd77];
	fma.rn.f64 	%fd296, %fd9, %fd294, %fd295;
	st.local.f64 	[%rd77], %fd296;
	add.s64 	%rd78, %rd1, %rd126;
	ld.global.f64 	%fd297, [%rd78+8];
	fma.rn.f64 	%fd57, %fd50, %fd297, %fd4;
	abs.f64 	%fd58, %fd57;
	setp.eq.f64 	%p35, %fd58, 0d7FF0000000000000;
	@%p35 bra 	$L__BB0_41;
	mul.f64 	%fd298, %fd57, 0d3FE45F306DC9C883;
	cvt.rni.s32.f64 	%r253, %fd298;
	cvt.rn.f64.s32 	%fd299, %r253;
	fma.rn.f64 	%fd300, %fd299, 0dBFF921FB54442D18, %fd57;
	fma.rn.f64 	%fd301, %fd299, 0dBC91A62633145C00, %fd300;
	fma.rn.f64 	%fd419, %fd299, 0dB97B839A252049C0, %fd301;
	setp.ltu.f64 	%p36, %fd58, 0d41E0000000000000;
	@%p36 bra 	$L__BB0_42;
	{ // callseq 7, 0
	.param .b64 param0;
	st.param.f64 	[param0], %fd57;
	.param .align 16 .b8 retval0[16];
	call.uni (retval0), 
	__internal_trig_reduction_slowpathd, 
	(
	param0
	);
	ld.param.f64 	%fd419, [retval0];
	ld.param.b32 	%r253, [retval0+8];
	} // callseq 7
	bra.uni 	$L__BB0_42;
$L__BB0_41:
	mov.f64 	%fd303, 0d0000000000000000;
	mul.rn.f64 	%fd419, %fd57, %fd303;
	mov.b32 	%r253, 0;
$L__BB0_42:
	shl.b32 	%r193, %r253, 6;
	cvt.u64.u32 	%rd79, %r193;
	and.b64  	%rd80, %rd79, 64;
	mov.u64 	%rd81, __cudart_sin_cos_coeffs;
	add.s64 	%rd82, %rd81, %rd80;
	mul.rn.f64 	%fd304, %fd419, %fd419;
	and.b32  	%r194, %r253, 1;
	setp.eq.b32 	%p37, %r194, 1;
	selp.f64 	%fd305, 0dBDA8FF8320FD8164, 0d3DE5DB65F9785EBA, %p37;
	ld.global.nc.v2.f64 	{%fd306, %fd307}, [%rd82];
	fma.rn.f64 	%fd308, %fd305, %fd304, %fd306;
	fma.rn.f64 	%fd309, %fd308, %fd304, %fd307;
	ld.global.nc.v2.f64 	{%fd310, %fd311}, [%rd82+16];
	fma.rn.f64 	%fd312, %fd309, %fd304, %fd310;
	fma.rn.f64 	%fd313, %fd312, %fd304, %fd311;
	ld.global.nc.v2.f64 	{%fd314, %fd315}, [%rd82+32];
	fma.rn.f64 	%fd316, %fd313, %fd304, %fd314;
	fma.rn.f64 	%fd317, %fd316, %fd304, %fd315;
	fma.rn.f64 	%fd318, %fd317, %fd419, %fd419;
	fma.rn.f64 	%fd319, %fd317, %fd304, 0d3FF0000000000000;
	selp.f64 	%fd320, %fd319, %fd318, %p37;
	and.b32  	%r195, %r253, 2;
	setp.eq.s32 	%p38, %r195, 0;
	mov.f64 	%fd321, 0d0000000000000000;
	sub.f64 	%fd322, %fd321, %fd320;
	selp.f64 	%fd323, %fd320, %fd322, %p38;
	add.s64 	%rd83, %rd3, %rd126;
	ld.local.f64 	%fd324, [%rd83+8];
	fma.rn.f64 	%fd325, %fd9, %fd323, %fd324;
	st.local.f64 	[%rd83+8], %fd325;
	add.s32 	%r251, %r251, 2;
	add.s64 	%rd126, %rd126, 16;
	setp.ne.s32 	%p39, %r251, 30000;
	@%p39 bra 	$L__BB0_34;
	ld.param.u64 	%rd117, [_Z7computePdS_S_S_S_i_param_0];
	cvta.to.global.u64 	%rd85, %rd117;
	ld.global.f64 	%fd326, [%rd85+32];
	mul.f64 	%fd63, %fd326, 0d401921FB54442D18;
	mov.b32 	%r254, 0;
	mov.b64 	%rd127, 0;
$L__BB0_44:
	add.s64 	%rd86, %rd1, %rd127;
	ld.global.f64 	%fd327, [%rd86];
	fma.rn.f64 	%fd64, %fd63, %fd327, %fd5;
	abs.f64 	%fd65, %fd64;
	setp.eq.f64 	%p40, %fd65, 0d7FF0000000000000;
	@%p40 bra 	$L__BB0_47;
	mul.f64 	%fd328, %fd64, 0d3FE45F306DC9C883;
	cvt.rni.s32.f64 	%r255, %fd328;
	cvt.rn.f64.s32 	%fd329, %r255;
	fma.rn.f64 	%fd330, %fd329, 0dBFF921FB54442D18, %fd64;
	fma.rn.f64 	%fd331, %fd329, 0dBC91A62633145C00, %fd330;
	fma.rn.f64 	%fd420, %fd329, 0dB97B839A252049C0, %fd331;
	setp.ltu.f64 	%p41, %fd65, 0d41E0000000000000;
	@%p41 bra 	$L__BB0_48;
	{ // callseq 8, 0
	.param .b64 param0;
	st.param.f64 	[param0], %fd64;
	.param .align 16 .b8 retval0[16];
	call.uni (retval0), 
	__internal_trig_reduction_slowpathd, 
	(
	param0
	);
	ld.param.f64 	%fd420, [retval0];
	ld.param.b32 	%r255, [retval0+8];
	} // callseq 8
	bra.uni 	$L__BB0_48;
$L__BB0_47:
	mov.f64 	%fd333, 0d0000000000000000;
	mul.rn.f64 	%fd420, %fd64, %fd333;
	mov.b32 	%r255, 0;
$L__BB0_48:
	shl.b32 	%r199, %r255, 6;
	cvt.u64.u32 	%rd87, %r199;
	and.b64  	%rd88, %rd87, 64;
	mov.u64 	%rd89, __cudart_sin_cos_coeffs;
	add.s64 	%rd90, %rd89, %rd88;
	mul.rn.f64 	%fd334, %fd420, %fd420;
	and.b32  	%r200, %r255, 1;
	setp.eq.b32 	%p42, %r200, 1;
	selp.f64 	%fd335, 0dBDA8FF8320FD8164, 0d3DE5DB65F9785EBA, %p42;
	ld.global.nc.v2.f64 	{%fd336, %fd337}, [%rd90];
	fma.rn.f64 	%fd338, %fd335, %fd334, %fd336;
	fma.rn.f64 	%fd339, %fd338, %fd334, %fd337;
	ld.global.nc.v2.f64 	{%fd340, %fd341}, [%rd90+16];
	fma.rn.f64 	%fd342, %fd339, %fd334, %fd340;
	fma.rn.f64 	%fd343, %fd342, %fd334, %fd341;
	ld.global.nc.v2.f64 	{%fd344, %fd345}, [%rd90+32];
	fma.rn.f64 	%fd346, %fd343, %fd334, %fd344;
	fma.rn.f64 	%fd347, %fd346, %fd334, %fd345;
	fma.rn.f64 	%fd348, %fd347, %fd420, %fd420;
	fma.rn.f64 	%fd349, %fd347, %fd334, 0d3FF0000000000000;
	selp.f64 	%fd350, %fd349, %fd348, %p42;
	and.b32  	%r201, %r255, 2;
	setp.eq.s32 	%p43, %r201, 0;
	mov.f64 	%fd351, 0d0000000000000000;
	sub.f64 	%fd352, %fd351, %fd350;
	selp.f64 	%fd353, %fd350, %fd352, %p43;
	add.s64 	%rd91, %rd3, %rd127;
	ld.local.f64 	%fd354, [%rd91];
	fma.rn.f64 	%fd355, %fd10, %fd353, %fd354;
	st.local.f64 	[%rd91], %fd355;
	add.s64 	%rd92, %rd1, %rd127;
	ld.global.f64 	%fd356, [%rd92+8];
	fma.rn.f64 	%fd70, %fd63, %fd356, %fd5;
	abs.f64 	%fd71, %fd70;
	setp.eq.f64 	%p44, %fd71, 0d7FF0000000000000;
	@%p44 bra 	$L__BB0_51;
	mul.f64 	%fd357, %fd70, 0d3FE45F306DC9C883;
	cvt.rni.s32.f64 	%r256, %fd357;
	cvt.rn.f64.s32 	%fd358, %r256;
	fma.rn.f64 	%fd359, %fd358, 0dBFF921FB54442D18, %fd70;
	fma.rn.f64 	%fd360, %fd358, 0dBC91A62633145C00, %fd359;
	fma.rn.f64 	%fd421, %fd358, 0dB97B839A252049C0, %fd360;
	setp.ltu.f64 	%p45, %fd71, 0d41E0000000000000;
	@%p45 bra 	$L__BB0_52;
	{ // callseq 9, 0
	.param .b64 param0;
	st.param.f64 	[param0], %fd70;
	.param .align 16 .b8 retval0[16];
	call.uni (retval0), 
	__internal_trig_reduction_slowpathd, 
	(
	param0
	);
	ld.param.f64 	%fd421, [retval0];
	ld.param.b32 	%r256, [retval0+8];
	} // callseq 9
	bra.uni 	$L__BB0_52;
$L__BB0_51:
	mov.f64 	%fd362, 0d0000000000000000;
	mul.rn.f64 	%fd421, %fd70, %fd362;
	mov.b32 	%r256, 0;
$L__BB0_52:
	shl.b32 	%r204, %r256, 6;
	cvt.u64.u32 	%rd93, %r204;
	and.b64  	%rd94, %rd93, 64;
	mov.u64 	%rd95, __cudart_sin_cos_coeffs;
	add.s64 	%rd96, %rd95, %rd94;
	mul.rn.f64 	%fd363, %fd421, %fd421;
	and.b32  	%r205, %r256, 1;
	setp.eq.b32 	%p46, %r205, 1;
	selp.f64 	%fd364, 0dBDA8FF8320FD8164, 0d3DE5DB65F9785EBA, %p46;
	ld.global.nc.v2.f64 	{%fd365, %fd366}, [%rd96];
	fma.rn.f64 	%fd367, %fd364, %fd363, %fd365;
	fma.rn.f64 	%fd368, %fd367, %fd363, %fd366;
	ld.global.nc.v2.f64 	{%fd369, %fd370}, [%rd96+16];
	fma.rn.f64 	%fd371, %fd368, %fd363, %fd369;
	fma.rn.f64 	%fd372, %fd371, %fd363, %fd370;
	ld.global.nc.v2.f64 	{%fd373, %fd374}, [%rd96+32];
	fma.rn.f64 	%fd375, %fd372, %fd363, %fd373;
	fma.rn.f64 	%fd376, %fd375, %fd363, %fd374;
	fma.rn.f64 	%fd377, %fd376, %fd421, %fd421;
	fma.rn.f64 	%fd378, %fd376, %fd363, 0d3FF0000000000000;
	selp.f64 	%fd379, %fd378, %fd377, %p46;
	and.b32  	%r206, %r256, 2;
	setp.eq.s32 	%p47, %r206, 0;
	mov.f64 	%fd380, 0d0000000000000000;
	sub.f64 	%fd381, %fd380, %fd379;
	selp.f64 	%fd382, %fd379, %fd381, %p47;
	add.s64 	%rd97, %rd3, %rd127;
	ld.local.f64 	%fd383, [%rd97+8];
	fma.rn.f64 	%fd384, %fd10, %fd382, %fd383;
	st.local.f64 	[%rd97+8], %fd384;
	add.s32 	%r254, %r254, 2;
	add.s64 	%rd127, %rd127, 16;
	setp.ne.s32 	%p48, %r254, 30000;
	@%p48 bra 	$L__BB0_44;
	ld.local.f64 	%fd385, [%rd3];
	abs.f64 	%fd422, %fd385;
	add.s64 	%rd128, %rd3, 16;
	mov.b32 	%r257, 0;
$L__BB0_54:
	ld.local.f64 	%fd386, [%rd128+-8];
	abs.f64 	%fd387, %fd386;
	setp.gt.f64 	%p49, %fd387, %fd422;
	selp.f64 	%fd388, %fd387, %fd422, %p49;
	ld.local.v2.f64 	{%fd389, %fd390}, [%rd128];
	abs.f64 	%fd391, %fd389;
	setp.gt.f64 	%p50, %fd391, %fd388;
	selp.f64 	%fd392, %fd391, %fd388, %p50;
	abs.f64 	%fd393, %fd390;
	setp.gt.f64 	%p51, %fd393, %fd392;
	selp.f64 	%fd78, %fd393, %fd392, %p51;
	setp.eq.s32 	%p52, %r257, 29996;
	@%p52 bra 	$L__BB0_56;
	ld.local.f64 	%fd394, [%rd128+16];
	abs.f64 	%fd395, %fd394;
	setp.gt.f64 	%p53, %fd395, %fd78;
	selp.f64 	%fd422, %fd395, %fd78, %p53;
	add.s32 	%r257, %r257, 4;
	add.s64 	%rd128, %rd128, 32;
	bra.uni 	$L__BB0_54;
$L__BB0_56:
	shl.b32 	%r208, %r2, 3;
	mov.u32 	%r209, shared_best_M;
	add.s32 	%r47, %r209, %r208;
	st.shared.f64 	[%r47], %fd78;
	bar.sync 	0;
	setp.lt.u32 	%p54, %r258, 2;
	@%p54 bra 	$L__BB0_60;
$L__BB0_57:
	shr.u32 	%r49, %r258, 1;
	setp.ge.u32 	%p55, %r2, %r49;
	@%p55 bra 	$L__BB0_59;
	ld.shared.f64 	%fd396, [%r47];
	shl.b32 	%r210, %r49, 3;
	add.s32 	%r211, %r47, %r210;
	ld.shared.f64 	%fd397, [%r211];
	min.f64 	%fd398, %fd396, %fd397;
	st.shared.f64 	[%r47], %fd398;
$L__BB0_59:
	bar.sync 	0;
	setp.gt.u32 	%p56, %r258, 3;
	mov.u32 	%r258, %r49;
	@%p56 bra 	$L__BB0_57;
$L__BB0_60:
	setp.ne.s32 	%p57, %r2, 0;
	@%p57 bra 	$L__BB0_63;
	ld.param.u64 	%rd118, [_Z7computePdS_S_S_S_i_param_2];
	ld.shared.f64 	%fd399, [shared_best_M];
	mov.b64 	%rd98, %fd399;
	cvta.to.global.u64 	%rd21, %rd118;
	atom.global.min.u64 	%rd99, [%rd21], %rd98;
	ld.global.f64 	%fd400, [%rd21];
	setp.neu.f64 	%p58, %fd400, %fd399;
	@%p58 bra 	$L__BB0_63;
	ld.param.u64 	%rd120, [_Z7computePdS_S_S_S_i_param_4];
	ld.param.u64 	%rd119, [_Z7computePdS_S_S_S_i_param_3];
	cvta.to.global.u64 	%rd100, %rd120;
	cvta.to.global.u64 	%rd101, %rd119;
	add.u64 	%rd102, %SP, 240000;
	add.u64 	%rd103, %SPL, 240000;
	st.global.f64 	[%rd101], %fd1;
	st.global.f64 	[%rd100], %fd6;
	st.global.f64 	[%rd101+8], %fd2;
	st.global.f64 	[%rd100+8], %fd7;
	st.global.f64 	[%rd101+16], %fd3;
	st.global.f64 	[%rd100+16], %fd8;
	st.global.f64 	[%rd101+24], %fd4;
	st.global.f64 	[%rd100+24], %fd9;
	st.global.f64 	[%rd101+32], %fd5;
	st.global.f64 	[%rd100+32], %fd10;
	ld.global.f64 	%fd401, [%rd21];
	st.local.f64 	[%rd103], %fd401;
	mov.u64 	%rd104, $str;
	cvta.global.u64 	%rd105, %rd104;
	{ // callseq 10, 0
	.param .b64 param0;
	st.param.b64 	[param0], %rd105;
	.param .b64 param1;
	st.param.b64 	[param1], %rd102;
	.param .b32 retval0;
	call.uni (retval0), 
	vprintf, 
	(
	param0, 
	param1
	);
	ld.param.b32 	%r212, [retval0];
	} // callseq 10
	mov.u64 	%rd106, $str$1;
	cvta.global.u64 	%rd107, %rd106;
	{ // callseq 11, 0
	.param .b64 param0;
	st.param.b64 	[param0], %rd107;
	.param .b64 param1;
	st.param.b64 	[param1], 0;
	.param .b32 retval0;
	call.uni (retval0), 
	vprintf, 
	(
	param0, 
	param1
	);
	ld.param.b32 	%r214, [retval0];
	} // callseq 11
	ld.global.f64 	%fd402, [%rd100];
	st.local.f64 	[%rd103], %fd402;
	mov.u64 	%rd108, $str$2;
	cvta.global.u64 	%rd109, %rd108;
	{ // callseq 12, 0
	.param .b64 param0;
	st.param.b64 	[param0], %rd109;
	.param .b64 param1;
	st.param.b64 	[param1], %rd102;
	.param .b32 retval0;
	call.uni (retval0), 
	vprintf, 
	(
	param0, 
	param1
	);
	ld.param.b32 	%r216, [retval0];
	} // callseq 12
	ld.global.f64 	%fd403, [%rd100+8];
	st.local.f64 	[%rd103], %fd403;
	{ // callseq 13, 0
	.param .b64 param0;
	st.param.b64 	[param0], %rd109;
	.param .b64 param1;
	st.param.b64 	[param1], %rd102;
	.param .b32 retval0;
	call.uni (retval0), 
	vprintf, 
	(
	param0, 
	param1
	);
	ld.param.b32 	%r218, [retval0];
	} // callseq 13
	ld.global.f64 	%fd404, [%rd100+16];
	st.local.f64 	[%rd103], %fd404;
	{ // callseq 14, 0
	.param .b64 param0;
	st.param.b64 	[param0], %rd109;
	.param .b64 param1;
	st.param.b64 	[param1], %rd102;
	.param .b32 retval0;
	call.uni (retval0), 
	vprintf, 
	(
	param0, 
	param1
	);
	ld.param.b32 	%r220, [retval0];
	} // callseq 14
	ld.global.f64 	%fd405, [%rd100+24];
	st.local.f64 	[%rd103], %fd405;
	{ // callseq 15, 0
	.param .b64 param0;
	st.param.b64 	[param0], %rd109;
	.param .b64 param1;
	st.param.b64 	[param1], %rd102;
	.param .b32 retval0;
	call.uni (retval0), 
	vprintf, 
	(
	param0, 
	param1
	);
	ld.param.b32 	%r222, [retval0];
	} // callseq 15
	ld.global.f64 	%fd406, [%rd100+32];
	st.local.f64 	[%rd103], %fd406;
	{ // callseq 16, 0
	.param .b64 param0;
	st.param.b64 	[param0], %rd109;
	.param .b64 param1;
	st.param.b64 	[param1], %rd102;
	.param .b32 retval0;
	call.uni (retval0), 
	vprintf, 
	(
	param0, 
	param1
	);
	ld.param.b32 	%r224, [retval0];
	} // callseq 16
	mov.u64 	%rd110, $str$3;
	cvta.global.u64 	%rd111, %rd110;
	{ // callseq 17, 0
	.param .b64 param0;
	st.param.b64 	[param0], %rd111;
	.param .b64 param1;
	st.param.b64 	[param1], 0;
	.param .b32 retval0;
	call.uni (retval0), 
	vprintf, 
	(
	param0, 
	param1
	);
	ld.param.b32 	%r226, [retval0];
	} // callseq 17
	mov.u64 	%rd112, $str$4;
	cvta.global.u64 	%rd113, %rd112;
	{ // callseq 18, 0
	.param .b64 param0;
	st.param.b64 	[param0], %rd113;
	.param .b64 param1;
	st.param.b64 	[param1], 0;
	.param .b32 retval0;
	call.uni (retval0), 
	vprintf, 
	(
	param0, 
	param1
	);
	ld.param.b32 	%r228, [retval0];
	} // callseq 18
	ld.global.f64 	%fd407, [%rd101];
	st.local.f64 	[%rd103], %fd407;
	{ // callseq 19, 0
	.param .b64 param0;
	st.param.b64 	[param0], %rd109;
	.param .b64 param1;
	st.param.b64 	[param1], %rd102;
	.param .b32 retval0;
	call.uni (retval0), 
	vprintf, 
	(
	param0, 
	param1
	);
	ld.param.b32 	%r230, [retval0];
	} // callseq 19
	ld.global.f64 	%fd408, [%rd101+8];
	st.local.f64 	[%rd103], %fd408;
	{ // callseq 20, 0
	.param .b64 param0;
	st.param.b64 	[param0], %rd109;
	.param .b64 param1;
	st.param.b64 	[param1], %rd102;
	.param .b32 retval0;
	call.uni (retval0), 
	vprintf, 
	(
	param0, 
	param1
	);
	ld.param.b32 	%r232, [retval0];
	} // callseq 20
	ld.global.f64 	%fd409, [%rd101+16];
	st.local.f64 	[%rd103], %fd409;
	{ // callseq 21, 0
	.param .b64 param0;
	st.param.b64 	[param0], %rd109;
	.param .b64 param1;
	st.param.b64 	[param1], %rd102;
	.param .b32 retval0;
	call.uni (retval0), 
	vprintf, 
	(
	param0, 
	param1
	);
	ld.param.b32 	%r234, [retval0];
	} // callseq 21
	ld.global.f64 	%fd410, [%rd101+24];
	st.local.f64 	[%rd103], %fd410;
	{ // callseq 22, 0
	.param .b64 param0;
	st.param.b64 	[param0], %rd109;
	.param .b64 param1;
	st.param.b64 	[param1], %rd102;
	.param .b32 retval0;
	call.uni (retval0), 
	vprintf, 
	(
	param0, 
	param1
	);
	ld.param.b32 	%r236, [retval0];
	} // callseq 22
	ld.global.f64 	%fd411, [%rd101+32];
	st.local.f64 	[%rd103], %fd411;
	{ // callseq 23, 0
	.param .b64 param0;
	st.param.b64 	[param0], %rd109;
	.param .b64 param1;
	st.param.b64 	[param1], %rd102;
	.param .b32 retval0;
	call.uni (retval0), 
	vprintf, 
	(
	param0, 
	param1
	);
	ld.param.b32 	%r238, [retval0];
	} // callseq 23
	{ // callseq 24, 0
	.param .b64 param0;
	st.param.b64 	[param0], %rd111;
	.param .b64 param1;
	st.param.b64 	[param1], 0;
	.param .b32 retval0;
	call.uni (retval0), 
	vprintf, 
	(
	param0, 
	param1
	);
	ld.param.b32 	%r240, [retval0];
	} // callseq 24
$L__BB0_63:
	ret;

}
.func  (.param .align 16 .b8 func_retval0[16]) __internal_trig_reduction_slowpathd(
	.param .b64 __internal_trig_reduction_slowpathd_param_0
)
{
	.local .align 8 .b8 	__local_depot1[40];
	.reg .b64 	%SP;
	.reg .b64 	%SPL;
	.reg .pred 	%p<10>;
	.reg .b32 	%r<47>;
	.reg .b64 	%rd<74>;
	.reg .b64 	%fd<5>;

	mov.u64 	%SPL, __local_depot1;
	ld.param.f64 	%fd4, [__internal_trig_reduction_slowpathd_param_0];
	add.u64 	%rd1, %SPL, 0;
	{
	.reg .b32 %temp; 
	mov.b64 	{%temp, %r1}, %fd4;
	}
	shr.u32 	%r2, %r1, 20;
	and.b32  	%r3, %r2, 2047;
	setp.eq.s32 	%p1, %r3, 2047;
	mov.b32 	%r46, 0;
	@%p1 bra 	$L__BB1_9;
	add.s32 	%r20, %r3, -1024;
	mov.b64 	%rd20, %fd4;
	shl.b64 	%rd2, %rd20, 11;
	shr.u32 	%r4, %r20, 6;
	sub.s32 	%r45, 15, %r4;
	sub.s32 	%r21, 19, %r4;
	setp.lt.u32 	%p2, %r20, 128;
	selp.b32 	%r6, 18, %r21, %p2;
	setp.ge.s32 	%p3, %r45, %r6;
	mov.b64 	%rd70, 0;
	@%p3 bra 	$L__BB1_4;
	add.s32 	%r23, %r6, %r4;
	neg.s32 	%r43, %r23;
	or.b64  	%rd3, %rd2, -9223372036854775808;
	mov.b64 	%rd70, 0;
	mov.b32 	%r42, 0;
	mov.u64 	%rd25, __cudart_i2opi_d;
	mov.u32 	%r44, %r45;
$L__BB1_3:
	.pragma "nounroll";
	mul.wide.s32 	%rd22, %r42, 8;
	add.s64 	%rd23, %rd1, %rd22;
	mul.wide.s32 	%rd24, %r44, 8;
	add.s64 	%rd26, %rd25, %rd24;
	ld.global.nc.u64 	%rd27, [%rd26];
	{
	.reg .u32 %r0, %r1, %r2, %r3, %alo, %ahi, %blo, %bhi, %clo, %chi;
	mov.b64 	{%alo,%ahi}, %rd27;
	mov.b64 	{%blo,%bhi}, %rd3;
	mov.b64 	{%clo,%chi}, %rd70;
	mad.lo.cc.u32 	%r0, %alo, %blo, %clo;
	madc.hi.cc.u32 	%r1, %alo, %blo, %chi;
	madc.hi.u32 	%r2, %alo, %bhi, 0;
	mad.lo.cc.u32 	%r1, %alo, %bhi, %r1;
	madc.hi.cc.u32 	%r2, %ahi, %blo, %r2;
	madc.hi.u32 	%r3, %ahi, %bhi, 0;
	mad.lo.cc.u32 	%r1, %ahi, %blo, %r1;
	madc.lo.cc.u32 	%r2, %ahi, %bhi, %r2;
	addc.u32 	%r3, %r3, 0;
	mov.b64 	%rd28, {%r0,%r1};
	mov.b64 	%rd70, {%r2,%r3};
	}
	st.local.u64 	[%rd23], %rd28;
	add.s32 	%r44, %r44, 1;
	add.s32 	%r43, %r43, 1;
	add.s32 	%r42, %r42, 1;
	setp.ne.s32 	%p4, %r43, -15;
	mov.u32 	%r45, %r6;
	@%p4 bra 	$L__BB1_3;
$L__BB1_4:
	cvt.s64.s32 	%rd29, %r45;
	cvt.u64.u32 	%rd30, %r4;
	add.s64 	%rd31, %rd30, %rd29;
	shl.b64 	%rd32, %rd31, 3;
	add.s64 	%rd33, %rd1, %rd32;
	st.local.u64 	[%rd33+-120], %rd70;
	and.b32  	%r15, %r2, 63;
	ld.local.u64 	%rd72, [%rd1+16];
	ld.local.u64 	%rd71, [%rd1+24];
	setp.eq.s32 	%p5, %r15, 0;
	@%p5 bra 	$L__BB1_6;
	shl.b64 	%rd34, %rd71, %r15;
	shr.u64 	%rd35, %rd72, 1;
	xor.b32  	%r24, %r15, 63;
	shr.u64 	%rd36, %rd35, %r24;
	or.b64  	%rd71, %rd34, %rd36;
	ld.local.u64 	%rd37, [%rd1+8];
	shl.b64 	%rd38, %rd72, %r15;
	shr.u64 	%rd39, %rd37, 1;
	shr.u64 	%rd40, %rd39, %r24;
	or.b64  	%rd72, %rd38, %rd40;
$L__BB1_6:
	and.b32  	%r25, %r1, -2147483648;
	shr.u64 	%rd41, %rd71, 62;
	cvt.u32.u64 	%r26, %rd41;
	mov.b64 	{%r27, %r28}, %rd71;
	mov.b64 	{%r29, %r30}, %rd72;
	shf.l.wrap.b32 	%r31, %r30, %r27, 2;
	shf.l.wrap.b32 	%r32, %r27, %r28, 2;
	mov.b64 	%rd42, {%r31, %r32};
	shl.b64 	%rd43, %rd72, 2;
	shr.u64 	%rd44, %rd42, 63;
	cvt.u32.u64 	%r33, %rd44;
	add.s32 	%r34, %r33, %r26;
	setp.eq.s32 	%p6, %r25, 0;
	neg.s32 	%r35, %r34;
	selp.b32 	%r46, %r34, %r35, %p6;
	setp.gt.s64 	%p7, %rd42, -1;
	mov.b64 	%rd45, 0;
	{
	.reg .u32 %r0, %r1, %r2, %r3, %a0, %a1, %a2, %a3, %b0, %b1, %b2, %b3;
	mov.b64 	{%a0,%a1}, %rd45;
	mov.b64 	{%a2,%a3}, %rd45;
	mov.b64 	{%b0,%b1}, %rd43;
	mov.b64 	{%b2,%b3}, %rd42;
	sub.cc.u32 	%r0, %a0, %b0;
	subc.cc.u32 	%r1, %a1, %b1;
	subc.cc.u32 	%r2, %a2, %b2;
	subc.u32 	%r3, %a3, %b3;
	mov.b64 	%rd46, {%r0,%r1};
	mov.b64 	%rd47, {%r2,%r3};
	}
	xor.b32  	%r36, %r25, -2147483648;
	selp.b64 	%rd73, %rd42, %rd47, %p7;
	selp.b64 	%rd14, %rd43, %rd46, %p7;
	selp.b32 	%r17, %r25, %r36, %p7;
	clz.b64 	%r37, %rd73;
	cvt.u64.u32 	%rd15, %r37;
	setp.eq.s32 	%p8, %r37, 0;
	@%p8 bra 	$L__BB1_8;
	cvt.u32.u64 	%r38, %rd15;
	and.b32  	%r39, %r38, 63;
	shl.b64 	%rd48, %rd73, %r39;
	shr.u64 	%rd49, %rd14, 1;
	not.b32 	%r40, %r38;
	and.b32  	%r41, %r40, 63;
	shr.u64 	%rd50, %rd49, %r41;
	or.b64  	%rd73, %rd48, %rd50;
$L__BB1_8:
	mov.b64 	%rd51, -3958705157555305931;
	{
	.reg .u32 %r0, %r1, %r2, %r3, %alo, %ahi, %blo, %bhi;
	mov.b64 	{%alo,%ahi}, %rd73;
	mov.b64 	{%blo,%bhi}, %rd51;
	mul.lo.u32 	%r0, %alo, %blo;
	mul.hi.u32 	%r1, %alo, %blo;
	mad.lo.cc.u32 	%r1, %alo, %bhi, %r1;
	madc.hi.u32 	%r2, %alo, %bhi, 0;
	mad.lo.cc.u32 	%r1, %ahi, %blo, %r1;
	madc.hi.cc.u32 	%r2, %ahi, %blo, %r2;
	madc.hi.u32 	%r3, %ahi, %bhi, 0;
	mad.lo.cc.u32 	%r2, %ahi, %bhi, %r2;
	addc.u32 	%r3, %r3, 0;
	mov.b64 	%rd52, {%r0,%r1};
	mov.b64 	%rd53, {%r2,%r3};
	}
	setp.gt.s64 	%p9, %rd53, 0;
	{
	.reg .u32 %r0, %r1, %r2, %r3, %a0, %a1, %a2, %a3, %b0, %b1, %b2, %b3;
	mov.b64 	{%a0,%a1}, %rd52;
	mov.b64 	{%a2,%a3}, %rd53;
	mov.b64 	{%b0,%b1}, %rd52;
	mov.b64 	{%b2,%b3}, %rd53;
	add.cc.u32 	%r0, %a0, %b0;
	addc.cc.u32 	%r1, %a1, %b1;
	addc.cc.u32 	%r2, %a2, %b2;
	addc.u32 	%r3, %a3, %b3;
	mov.b64 	%rd54, {%r0,%r1};
	mov.b64 	%rd55, {%r2,%r3};
	}
	selp.b64 	%rd56, %rd55, %rd53, %p9;
	selp.s64 	%rd57, -1, 0, %p9;
	sub.s64 	%rd58, %rd57, %rd15;
	cvt.u64.u32 	%rd59, %r17;
	shl.b64 	%rd60, %rd59, 32;
	add.s64 	%rd61, %rd56, 1;
	shr.u64 	%rd62, %rd61, 10;
	add.s64 	%rd63, %rd62, 1;
	shr.u64 	%rd64, %rd63, 1;
	shl.b64 	%rd65, %rd58, 52;
	add.s64 	%rd66, %rd65, %rd64;
	add.s64 	%rd67, %rd66, 4602678819172646912;
	or.b64  	%rd68, %rd67, %rd60;
	mov.b64 	%fd4, %rd68;
$L__BB1_9:
	st.param.f64 	[func_retval0], %fd4;
	st.param.b32 	[func_retval0+8], %r46;
	ret;

}


// ===== COMPILED SASS (sm_100) =====

	.target	sm_100

	.elftype	@"ET_EXEC"


//--------------------- .note.nv.tkinfo           --------------------------
	.section	.note.nv.tkinfo,"",@"SHT_NOTE"
	.sectionflags	@"SHF_NOTE_NV_TKINFO"
	.tkinfo
        /*0018*/ 	.word	0x00000002
        /*0030*/ 	.string	""
        /*0030*/ 	.string	"ptxas"
        /*0030*/ 	.string	"Cuda compilation tools, release 13.0, V13.0.88"
        /*0030*/ 	.string	"Build cuda_13.0.r13.0/compiler.36424714_0"
        /*0030*/ 	.string	"-arch sm_100 -m 64 "



//--------------------- .note.nv.cuinfo           --------------------------
	.section	.note.nv.cuinfo,"",@"SHT_NOTE"
	.sectionflags	@"SHF_NOTE_NV_CUINFO"
        /*0018*/ 	.short	0x0002
        /*001a*/ 	.short	0x0064
        /*001c*/ 	.short	0x0082
	.zero		2


//--------------------- .nv.info                  --------------------------
	.section	.nv.info,"",@"SHT_CUDA_INFO"
	.align	4


	//----- nvinfo : EIATTR_REGCOUNT
	.align		4
        /*0000*/ 	.byte	0x04, 0x2f
        /*0002*/ 	.short	(.L_17 - .L_16)
	.align		4
.L_16:
        /*0004*/ 	.word	index@(_Z7computePdS_S_S_S_i)
        /*0008*/ 	.word	0x00000036


	//----- nvinfo : EIATTR_FRAME_SIZE
	.align		4
.L_17:
        /*000c*/ 	.byte	0x04, 0x11
        /*000e*/ 	.short	(.L_19 - .L_18)
	.align		4
.L_18:
        /*0010*/ 	.word	index@($_Z7computePdS_S_S_S_i$__internal_trig_reduction_slowpathd)
        /*0014*/ 	.word	0x0003a9c0


	//----- nvinfo : EIATTR_FRAME_SIZE
	.align		4
.L_19:
        /*0018*/ 	.byte	0x04, 0x11
        /*001a*/ 	.short	(.L_21 - .L_20)
	.align		4
.L_20:
        /*001c*/ 	.word	index@(_Z7computePdS_S_S_S_i)
        /*0020*/ 	.word	0x0003a9c0


	//----- nvinfo : EIATTR_MIN_STACK_SIZE
	.align		4
.L_21:
        /*0024*/ 	.byte	0x04, 0x12
        /*0026*/ 	.short	(.L_23 - .L_22)
	.align		4
.L_22:
        /*0028*/ 	.word	index@(_Z7computePdS_S_S_S_i)
        /*002c*/ 	.word	0x0003a9c0
.L_23:


//--------------------- .nv.compat                --------------------------
	.section	.nv.compat,"",@"SHT_CUDA_COMPAT_INFO"
	.align	4
        /*0000*/ 	.byte	0x02, 0x09, 0x00, 0x00, 0x02, 0x02, 0x01, 0x00, 0x02, 0x05, 0x05, 0x00, 0x03, 0x07, 0x01, 0x01
        /*0010*/ 	.byte	0x02, 0x03, 0x00, 0x00, 0x02, 0x06, 0x01, 0x00, 0x04, 0x0b, 0x08, 0x00, 0x01, 0x00, 0x00, 0x00
        /*0020*/ 	.byte	0x00, 0x00, 0x00, 0x00


//--------------------- .nv.info._Z7computePdS_S_S_S_i --------------------------
	.section	.nv.info._Z7computePdS_S_S_S_i,"",@"SHT_CUDA_INFO"
	.sectionflags	@""
	.align	4


	//----- nvinfo : EIATTR_CUDA_API_VERSION
	.align		4
        /*0000*/ 	.byte	0x04, 0x37
        /*0002*/ 	.short	(.L_25 - .L_24)
.L_24:
        /*0004*/ 	.word	0x00000082


	//----- nvinfo : EIATTR_KPARAM_INFO
	.align		4
.L_25:
        /*0008*/ 	.byte	0x04, 0x17
        /*000a*/ 	.short	(.L_27 - .L_26)
.L_26:
        /*000c*/ 	.word	0x00000000
        /*0010*/ 	.short	0x0005
        /*0012*/ 	.short	0x0028
        /*0014*/ 	.byte	0x00, 0xf0, 0x11, 0x00


	//----- nvinfo : EIATTR_KPARAM_INFO
	.align		4
.L_27:
        /*0018*/ 	.byte	0x04, 0x17
        /*001a*/ 	.short	(.L_29 - .L_28)
.L_28:
        /*001c*/ 	.word	0x00000000
        /*0020*/ 	.short	0x0004
        /*0022*/ 	.short	0x0020
        /*0024*/ 	.byte	0x00, 0xf5, 0x21, 0x00


	//----- nvinfo : EIATTR_KPARAM_INFO
	.align		4
.L_29:
        /*0028*/ 	.byte	0x04, 0x17
        /*002a*/ 	.short	(.L_31 - .L_30)
.L_30:
        /*002c*/ 	.word	0x00000000
        /*0030*/ 	.short	0x0003
        /*0032*/ 	.short	0x0018
        /*0034*/ 	.byte	0x00, 0xf5, 0x21, 0x00


	//----- nvinfo : EIATTR_KPARAM_INFO
	.align		4
.L_31:
        /*0038*/ 	.byte	0x04, 0x17
        /*003a*/ 	.short	(.L_33 - .L_32)
.L_32:
        /*003c*/ 	.word	0x00000000
        /*0040*/ 	.short	0x0002
        /*0042*/ 	.short	0x0010
        /*0044*/ 	.byte	0x00, 0xf5, 0x21, 0x00


	//----- nvinfo : EIATTR_KPARAM_INFO
	.align		4
.L_33:
        /*0048*/ 	.byte	0x04, 0x17
        /*004a*/ 	.short	(.L_35 - .L_34)
.L_34:
        /*004c*/ 	.word	0x00000000
        /*0050*/ 	.short	0x0001
        /*0052*/ 	.short	0x0008
        /*0054*/ 	.byte	0x00, 0xf5, 0x21, 0x00


	//----- nvinfo : EIATTR_KPARAM_INFO
	.align		4
.L_35:
        /*0058*/ 	.byte	0x04, 0x17
        /*005a*/ 	.short	(.L_37 - .L_36)
.L_36:
        /*005c*/ 	.word	0x00000000
        /*0060*/ 	.short	0x0000
        /*0062*/ 	.short	0x0000
        /*0064*/ 	.byte	0x00, 0xf5, 0x21, 0x00


	//----- nvinfo : EIATTR_SPARSE_MMA_MASK
	.align		4
.L_37:
        /*0068*/ 	.byte	0x03, 0x50
        /*006a*/ 	.short	0x0000


	//----- nvinfo : EIATTR_MAXREG_COUNT
	.align		4
        /*006c*/ 	.byte	0x03, 0x1b
        /*006e*/ 	.short	0x00ff


	//----- nvinfo : EIATTR_NUM_BARRIERS
	.align		4
        /*0070*/ 	.byte	0x02, 0x4c
        /*0072*/ 	.byte	0x01
	.zero		1


	//----- nvinfo : EIATTR_EXTERNS
	.align		4
        /*0074*/ 	.byte	0x04, 0x0f
        /*0076*/ 	.short	(.L_39 - .L_38)


	//   ....[0]....
	.align		4
.L_38:
        /*0078*/ 	.word	index@(vprintf)


	//----- nvinfo : EIATTR_MERCURY_ISA_VERSION
	.align		4
.L_39:
        /*007c*/ 	.byte	0x03, 0x5f
        /*007e*/ 	.short	0x0101


	//----- nvinfo : EIATTR_VRC_CTA_INIT_COUNT
	.align		4
        /*0080*/ 	.byte	0x02, 0x4a
	.zero		1
	.zero		1


	//----- nvinfo : EIATTR_SYSCALL_OFFSETS
	.align		4
        /*0084*/ 	.byte	0x04, 0x46
        /*0086*/ 	.short	(.L_41 - .L_40)


	//   ....[0]....
.L_40:
        /*0088*/ 	.word	0x00006120


	//   ....[1]....
        /*008c*/ 	.word	0x00006190


	//   ....[2]....
        /*0090*/ 	.word	0x00006240


	//   ....[3]....
        /*0094*/ 	.word	0x000062f0


	//   ....[4]....
        /*0098*/ 	.word	0x000063a0


	//   ....[5]....
        /*009c*/ 	.word	0x00006450


	//   ....[6]....
        /*00a0*/ 	.word	0x00006500


	//   ....[7]....
        /*00a4*/ 	.word	0x00006570


	//   ....[8]....
        /*00a8*/ 	.word	0x000065e0


	//   ....[9]....
        /*00ac*/ 	.word	0x00006690


	//   ....[10]....
        /*00b0*/ 	.word	0x00006740


	//   ....[11]....
        /*00b4*/ 	.word	0x000067f0


	//   ....[12]....
        /*00b8*/ 	.word	0x000068a0


	//   ....[13]....
        /*00bc*/ 	.word	0x00006950


	//   ....[14]....
        /*00c0*/ 	.word	0x000069c0


	//----- nvinfo : EIATTR_EXIT_INSTR_OFFSETS
	.align		4
.L_41:
        /*00c4*/ 	.byte	0x04, 0x1c
        /*00c6*/ 	.short	(.L_43 - .L_42)


	//   ....[0]....
.L_42:
        /*00c8*/ 	.word	0x00000090


	//   ....[1]....
        /*00cc*/ 	.word	0x00005f00


	//   ....[2]....
        /*00d0*/ 	.word	0x00005f90


	//   ....[3]....
        /*00d4*/ 	.word	0x000069d0


	//----- nvinfo : EIATTR_CRS_STACK_SIZE
	.align		4
.L_43:
        /*00d8*/ 	.byte	0x04, 0x1e
        /*00da*/ 	.short	(.L_45 - .L_44)
.L_44:
        /*00dc*/ 	.word	0x00000000


	//----- nvinfo : EIATTR_CBANK_PARAM_SIZE
	.align		4
.L_45:
        /*00e0*/ 	.byte	0x03, 0x19
        /*00e2*/ 	.short	0x002c


	//----- nvinfo : EIATTR_PARAM_CBANK
	.align		4
        /*00e4*/ 	.byte	0x04, 0x0a
        /*00e6*/ 	.short	(.L_47 - .L_46)
	.align		4
.L_46:
        /*00e8*/ 	.word	index@(.nv.constant0._Z7computePdS_S_S_S_i)
        /*00ec*/ 	.short	0x0380
        /*00ee*/ 	.short	0x002c


	//----- nvinfo : EIATTR_SW_WAR
	.align		4
.L_47:
        /*00f0*/ 	.byte	0x04, 0x36
        /*00f2*/ 	.short	(.L_49 - .L_48)
.L_48:
        /*00f4*/ 	.word	0x00000008
.L_49:


//--------------------- .nv.callgraph             --------------------------
	.section	.nv.callgraph,"",@"SHT_CUDA_CALLGRAPH"
	.align	4
	.sectionentsize	8
	.align		4
        /*0000*/ 	.word	0x00000000
	.align		4
        /*0004*/ 	.word	0xffffffff
	.align		4
        /*0008*/ 	.word	index@(_Z7computePdS_S_S_S_i)
	.align		4
        /*000c*/ 	.word	index@(vprintf)
	.align		4
        /*0010*/ 	.word	0x00000000
	.align		4
        /*0014*/ 	.word	0xfffffffe
	.align		4
        /*0018*/ 	.word	0x00000000
	.align		4
        /*001c*/ 	.word	0xfffffffd
	.align		4
        /*0020*/ 	.word	0x00000000
	.align		4
        /*0024*/ 	.word	0xfffffffc


//--------------------- .nv.constant4             --------------------------
	.section	.nv.constant4,"a",@progbits
	.align	8
	.align		8
.nv.constant4:
        /*0000*/ 	.dword	vprintf
	.align		8
        /*0008*/ 	.dword	precalc_xorwow_matrix
	.align		8
        /*0010*/ 	.dword	precalc_xorwow_offset_matrix
	.align		8
        /*0018*/ 	.dword	mrg32k3aM1
	.align		8
        /*0020*/ 	.dword	mrg32k3aM2
	.align		8
        /*0028*/ 	.dword	mrg32k3aM1SubSeq
	.align		8
        /*0030*/ 	.dword	mrg32k3aM2SubSeq
	.align		8
        /*0038*/ 	.dword	mrg32k3aM1Seq
	.align		8
        /*0040*/ 	.dword	mrg32k3aM2Seq
	.align		8
        /*0048*/ 	.dword	$str
	.align		8
        /*0050*/ 	.dword	$str$1
	.align		8
        /*0058*/ 	.dword	$str$2
	.align		8
        /*0060*/ 	.dword	$str$3
	.align		8
        /*0068*/ 	.dword	$str$4
	.align		8
        /*0070*/ 	.dword	__cudart_i2opi_d
	.align		8
        /*0078*/ 	.dword	__cudart_sin_cos_coeffs


//--------------------- .nv.constant3             --------------------------
	.section	.nv.constant3,"a",@progbits
	.align	8
.nv.constant3:
	.type		__cr_lgamma_table,@object
	.size		__cr_lgamma_table,(.L_8 - __cr_lgamma_table)
__cr_lgamma_table:
        /*0000*/ 	.byte	0x00, 0x00, 0x00, 0x00, 0x00, 0x00, 0x00, 0x00, 0x00, 0x00, 0x00, 0x00, 0x00, 0x00, 0x00, 0x00
        /*0010*/ 	.byte	0xef, 0x39, 0xfa, 0xfe, 0x42, 0x2e, 0xe6, 0x3f, 0x02, 0x20, 0x2a, 0xfa, 0x0b, 0xab, 0xfc, 0x3f
        /*0020*/ 	.byte	0xf9, 0x2c, 0x92, 0x7c, 0xa7, 0x6c, 0x09, 0x40, 0xc9, 0x79, 0x44, 0x3c, 0x64, 0x26, 0x13, 0x40
        /*0030*/ 	.byte	0xca, 0x01, 0xcf, 0x3a, 0x27, 0x51, 0x1a, 0x40, 0x30, 0xcc, 0x2d, 0xf3, 0xe1, 0x0c, 0x21, 0x40
        /*0040*/ 	.byte	0x0d, 0xb7, 0xfc, 0x82, 0x8e, 0x35, 0x25, 0x40
.L_8:


//--------------------- .text._Z7computePdS_S_S_S_i --------------------------
	.section	.text._Z7computePdS_S_S_S_i,"ax",@progbits
	.align	128
        .global         _Z7computePdS_S_S_S_i
        .type           _Z7computePdS_S_S_S_i,@function
        .size           _Z7computePdS_S_S_S_i,(.L_x_66 - _Z7computePdS_S_S_S_i)
        .other          _Z7computePdS_S_S_S_i,@"STO_CUDA_ENTRY STV_DEFAULT"
_Z7computePdS_S_S_S_i:
.text._Z7computePdS_S_S_S_i:
[----:B------:R-:W0:Y:S01]  /*0000*/  LDC R1, c[0x0][0x37c] ;  /* 0x0000df00ff017b82 */ /* 0x000e220000000800 */
[----:B------:R-:W1:Y:S01]  /*0010*/  S2R R4, SR_TID.X ;  /* 0x0000000000047919 */ /* 0x000e620000002100 */
[----:B------:R-:W2:Y:S06]  /*0020*/  LDCU UR6, c[0x0][0x2fc] ;  /* 0x00005f80ff0677ac */ /* 0x000eac0008000800 */
[----:B------:R-:W1:Y:S01]  /*0030*/  S2UR UR4, SR_CTAID.X ;  /* 0x00000000000479c3 */ /* 0x000e620000002500 */
[----:B0-----:R-:W-:Y:S01]  /*0040*/  VIADD R1, R1, 0xfffc5640 ;  /* 0xfffc564001017836 */ /* 0x001fe20000000000 */
[----:B------:R-:W0:Y:S06]  /*0050*/  LDCU UR5, c[0x0][0x3a8] ;  /* 0x00007500ff0577ac */ /* 0x000e2c0008000800 */
[----:B------:R-:W1:Y:S02]  /*0060*/  LDC R5, c[0x0][0x360] ;  /* 0x0000d800ff057b82 */ /* 0x000e640000000800 */
[----:B-1----:R-:W-:-:S05]  /*0070*/  IMAD R10, R5, UR4, R4 ;  /* 0x00000004050a7c24 */ /* 0x002fca000f8e0204 */
[----:B0-----:R-:W-:-:S13]  /*0080*/  ISETP.GE.AND P0, PT, R10, UR5, PT ;  /* 0x000000050a007c0c */ /* 0x001fda000bf06270 */
[----:B--2---:R-:W-:Y:S05]  /*0090*/  @P0 EXIT ;  /* 0x000000000000094d */ /* 0x004fea0003800000 */
[----:B------:R0:W-:Y:S01]  /*00a0*/  STL.128 [R1], RZ ;  /* 0x000000ff01007387 */ /* 0x0001e20000100c00 */
[----:B------:R-:W1:Y:S01]  /*00b0*/  LDC R0, c[0x0][0x2f8] ;  /* 0x0000be00ff007b82 */ /* 0x000e620000000800 */
[----:B------:R-:W-:Y:S01]  /*00c0*/  LOP3.LUT R2, R10, 0xaad26b49, RZ, 0x3c, !PT ;  /* 0xaad26b490a027812 */ /* 0x000fe200078e3cff */
[----:B------:R-:W-:Y:S01]  /*00d0*/  VIADD R3, R1, 0x40 ;  /* 0x0000004001037836 */ /* 0x000fe20000000000 */
[----:B------:R0:W-:Y:S01]  /*00e0*/  STL.128 [R1+0x10], RZ ;  /* 0x000010ff01007387 */ /* 0x0001e20000100c00 */
[----:B------:R-:W2:Y:S03]  /*00f0*/  LDCU.64 UR36, c[0x0][0x358] ;  /* 0x00006b00ff2477ac */ /* 0x000ea60008000a00 */
[----:B------:R0:W-:Y:S01]  /*0100*/  STL.128 [R1+0x20], RZ ;  /* 0x000020ff01007387 */ /* 0x0001e20000100c00 */
[----:B------:R-:W-:Y:S01]  /*0110*/  UMOV UR5, 0x7 ;  /* 0x0000000700057882 */ /* 0x000fe20000000000 */
[----:B------:R-:W-:-:S02]  /*0120*/  UMOV UR4, URZ ;  /* 0x000000ff00047c82 */ /* 0x000fc40008000000 */
[----:B------:R0:W-:Y:S03]  /*0130*/  STL.128 [R1+0x30], RZ ;  /* 0x000030ff01007387 */ /* 0x0001e60000100c00 */
.L_x_0:
[----:B------:R-:W-:Y:S01]  /*0140*/  UIADD3 UR5, UP0, UPT, UR5, 0xa3, URZ ;  /* 0x000000a305057890 */ /* 0x000fe2000ff1e0ff */
[----:B------:R-:W-:Y:S03]  /*0150*/  STL.64 [R3], RZ ;  /* 0x000000ff03007387 */ /* 0x000fe60000100a00 */
[----:B------:R-:W-:Y:S01]  /*0160*/  UIADD3.X UR4, UPT, UPT, URZ, UR4, URZ, UP0, !UPT ;  /* 0x00000004ff047290 */ /* 0x000fe200087fe4ff */
[----:B------:R-:W-:Y:S01]  /*0170*/  STL.64 [R3+0x8], RZ ;  /* 0x000008ff03007387 */ /* 0x000fe20000100a00 */
[----:B------:R-:W-:-:S03]  /*0180*/  UISETP.GE.U32.AND UP0, UPT, UR5, 0x752f, UPT ;  /* 0x0000752f0500788c */ /* 0x000fc6000bf06070 */
[----:B------:R-:W-:Y:S01]  /*0190*/  STL.64 [R3+0x10], RZ ;  /* 0x000010ff03007387 */ /* 0x000fe20000100a00 */
[----:B------:R-:W-:-:S03]  /*01a0*/  UISETP.GE.U32.AND.EX UP0, UPT, UR4, URZ, UPT, UP0 ;  /* 0x000000ff0400728c */ /* 0x000fc6000bf06100 */
[----:B------:R-:W-:Y:S04]  /*01b0*/  STL.64 [R3+0x18], RZ ;  /* 0x000018ff03007387 */ /* 0x000fe80000100a00 */
        /* <DEDUP_REMOVED lines=158> */
[----:B------:R3:W-:Y:S02]  /*0ba0*/  STL.64 [R3+0x510], RZ ;  /* 0x000510ff03007387 */ /* 0x0007e40000100a00 */
[----:B---3--:R-:W-:Y:S01]  /*0bb0*/  VIADD R3, R3, 0x518 ;  /* 0x0000051803037836 */ /* 0x008fe20000000000 */
[----:B------:R-:W-:Y:S06]  /*0bc0*/  BRA.U !UP0, `(.L_x_0) ;  /* 0xfffffff5085c7547 */ /* 0x000fec000b83ffff */
[----:B------:R-:W2:Y:S01]  /*0bd0*/  LDC.64 R28, c[0x0][0x380] ;  /* 0x0000e000ff1c7b82 */ /* 0x000ea20000000a00 */
[----:B------:R-:W-:Y:S01]  /*0be0*/  IMAD R2, R2, 0x4182bed5, RZ ;  /* 0x4182bed502027824 */ /* 0x000fe200078e02ff */
[----:B------:R-:W-:Y:S01]  /*0bf0*/  ISETP.GT.AND P0, PT, R10, -0x1, PT ;  /* 0xffffffff0a00780c */ /* 0x000fe20003f04270 */
[----:B------:R-:W-:Y:S01]  /*0c00*/  UMOV UR8, 0x54442d18 ;  /* 0x54442d1800087882 */ /* 0x000fe20000000000 */
[----:B------:R-:W-:Y:S01]  /*0c10*/  UMOV UR9, 0x401921fb ;  /* 0x401921fb00097882 */ /* 0x000fe20000000000 */
[----:B------:R-:W-:Y:S01]  /*0c20*/  UMOV UR4, 0x9999999a ;  /* 0x9999999a00047882 */ /* 0x000fe20000000000 */
[----:B------:R-:W-:Y:S01]  /*0c30*/  UMOV UR5, 0x3fc99999 ;  /* 0x3fc9999900057882 */ /* 0x000fe20000000000 */
[----:B------:R-:W3:Y:S01]  /*0c40*/  LDCU.64 UR10, c[0x0][0x388] ;  /* 0x00007100ff0a77ac */ /* 0x000ee20008000a00 */
[----:B------:R-:W4:Y:S01]  /*0c50*/  LDCU.64 UR12, c[0x4][0x78] ;  /* 0x01000f00ff0c77ac */ /* 0x000f220008000a00 */
[----:B--2---:R-:W2:Y:S01]  /*0c60*/  LDG.E.64 R28, desc[UR36][R28.64] ;  /* 0x000000241c1c7981 */ /* 0x004ea2000c1e1b00 */
[----:B------:R-:W-:-:S02]  /*0c70*/  VIADD R3, R2, 0x75bcd15 ;  /* 0x075bcd1502037836 */ /* 0x000fc40000000000 */
[----:B------:R-:W-:Y:S02]  /*0c80*/  VIADD R7, R2, 0x583f19 ;  /* 0x00583f1902077836 */ /* 0x000fe40000000000 */
[----:B------:R-:W-:Y:S01]  /*0c90*/  IMAD.MOV.U32 R10, RZ, RZ, -0x266e14b1 ;  /* 0xd991eb4fff0a7424 */ /* 0x000fe200078e00ff */
[----:B------:R-:W-:Y:S01]  /*0ca0*/  SHF.R.U32.HI R6, RZ, 0x2, R3 ;  /* 0x00000002ff067819 */ /* 0x000fe20000011603 */
[----:B------:R-:W-:Y:S01]  /*0cb0*/  IMAD.SHL.U32 R8, R7, 0x10, RZ ;  /* 0x0000001007087824 */ /* 0x000fe200078e00ff */
[----:B------:R-:W-:Y:S02]  /*0cc0*/  SHF.R.U32.HI R12, RZ, 0x2, R7 ;  /* 0x00000002ff0c7819 */ /* 0x000fe40000011607 */
[----:B------:R-:W-:Y:S02]  /*0cd0*/  LOP3.LUT R6, R6, R3, RZ, 0x3c, !PT ;  /* 0x0000000306067212 */ /* 0x000fe400078e3cff */
[----:B------:R-:W-:-:S03]  /*0ce0*/  LOP3.LUT R3, R2, 0x159a55e5, RZ, 0x3c, !PT ;  /* 0x159a55e502037812 */ /* 0x000fc600078e3cff */
[----:B------:R-:W-:Y:S01]  /*0cf0*/  IMAD.SHL.U32 R9, R6, 0x2, RZ ;  /* 0x0000000206097824 */ /* 0x000fe200078e00ff */
[----:B------:R-:W-:Y:S02]  /*0d00*/  SHF.R.U32.HI R11, RZ, 0x2, R3 ;  /* 0x00000002ff0b7819 */ /* 0x000fe40000011603 */
[----:B------:R-:W-:Y:S02]  /*0d10*/  SEL R3, R10, 0x8bf16996, P0 ;  /* 0x8bf169960a037807 */ /* 0x000fe40000000000 */
[----:B------:R-:W-:Y:S02]  /*0d20*/  LOP3.LUT R9, R7, R8, R9, 0x96, !PT ;  /* 0x0000000807097212 */ /* 0x000fe400078e9609 */
[--C-:B------:R-:W-:Y:S02]  /*0d30*/  LOP3.LUT R11, R11, 0x159a55e5, R2.reuse, 0x96, !PT ;  /* 0x159a55e50b0b7812 */ /* 0x100fe400078e9602 */
[----:B------:R-:W-:Y:S01]  /*0d40*/  LOP3.LUT R9, R9, R6, RZ, 0x3c, !PT ;  /* 0x0000000609097212 */ /* 0x000fe200078e3cff */
[----:B------:R-:W-:Y:S01]  /*0d50*/  VIADD R6, R3, 0x1f123bb5 ;  /* 0x1f123bb503067836 */ /* 0x000fe20000000000 */
[----:B------:R-:W-:Y:S01]  /*0d60*/  LOP3.LUT R7, R12, R7, RZ, 0x3c, !PT ;  /* 0x000000070c077212 */ /* 0x000fe200078e3cff */
[----:B------:R-:W-:Y:S01]  /*0d70*/  IMAD.SHL.U32 R10, R11, 0x2, RZ ;  /* 0x000000020b0a7824 */ /* 0x000fe200078e00ff */
[----:B------:R-:W-:Y:S01]  /*0d80*/  IADD3 R2, PT, PT, R3, 0x64f0c9, R2 ;  /* 0x0064f0c903027810 */ /* 0x000fe20007ffe002 */
[----:B------:R-:W-:Y:S01]  /*0d90*/  IMAD.SHL.U32 R8, R9, 0x10, RZ ;  /* 0x0000001009087824 */ /* 0x000fe200078e00ff */
[----:B------:R-:W-:-:S04]  /*0da0*/  SHF.R.U32.HI R13, RZ, 0x2, R6 ;  /* 0x00000002ff0d7819 */ /* 0x000fc80000011606 */
[----:B------:R-:W-:Y:S02]  /*0db0*/  LOP3.LUT R8, R9, R8, R10, 0x96, !PT ;  /* 0x0000000809087212 */ /* 0x000fe400078e960a */
[----:B------:R-:W-:Y:S02]  /*0dc0*/  LOP3.LUT R13, R13, R6, RZ, 0x3c, !PT ;  /* 0x000000060d0d7212 */ /* 0x000fe400078e3cff */
[----:B------:R-:W-:Y:S02]  /*0dd0*/  LOP3.LUT R11, R8, R11, RZ, 0x3c, !PT ;  /* 0x0000000b080b7212 */ /* 0x000fe400078e3cff */
[----:B------:R-:W-:Y:S01]  /*0de0*/  LOP3.LUT R6, R3, 0x5491333, RZ, 0x3c, !PT ;  /* 0x0549133303067812 */ /* 0x000fe200078e3cff */
[----:B------:R-:W-:Y:S02]  /*0df0*/  IMAD.SHL.U32 R10, R13, 0x2, RZ ;  /* 0x000000020d0a7824 */ /* 0x000fe400078e00ff */
[----:B------:R-:W-:Y:S01]  /*0e00*/  IMAD.SHL.U32 R8, R11, 0x10, RZ ;  /* 0x000000100b087824 */ /* 0x000fe200078e00ff */
[----:B------:R-:W-:-:S04]  /*0e10*/  SHF.R.U32.HI R6, RZ, 0x2, R6 ;  /* 0x00000002ff067819 */ /* 0x000fc80000011606 */
[----:B------:R-:W-:Y:S02]  /*0e20*/  LOP3.LUT R8, R11, R8, R10, 0x96, !PT ;  /* 0x000000080b087212 */ /* 0x000fe400078e960a */
[----:B------:R-:W-:Y:S01]  /*0e30*/  LOP3.LUT R6, R6, 0x5491333, R3, 0x96, !PT ;  /* 0x0549133306067812 */ /* 0x000fe200078e9603 */
[----:B------:R-:W-:Y:S01]  /*0e40*/  IMAD.MOV.U32 R3, RZ, RZ, 0x2f800000 ;  /* 0x2f800000ff037424 */ /* 0x000fe200078e00ff */
[----:B------:R-:W-:-:S03]  /*0e50*/  LOP3.LUT R13, R8, R13, RZ, 0x3c, !PT ;  /* 0x0000000d080d7212 */ /* 0x000fc600078e3cff */
[----:B------:R-:W-:Y:S02]  /*0e60*/  IMAD.SHL.U32 R10, R6, 0x2, RZ ;  /* 0x00000002060a7824 */ /* 0x000fe400078e00ff */
[----:B------:R-:W-:-:S05]  /*0e70*/  IMAD.SHL.U32 R8, R13, 0x10, RZ ;  /* 0x000000100d087824 */ /* 0x000fca00078e00ff */
[----:B------:R-:W-:Y:S01]  /*0e80*/  LOP3.LUT R15, R13, R8, R10, 0x96, !PT ;  /* 0x000000080d0f7212 */ /* 0x000fe200078e960a */
[----:B------:R-:W-:Y:S01]  /*0e90*/  IMAD.SHL.U32 R8, R7, 0x2, RZ ;  /* 0x0000000207087824 */ /* 0x000fe200078e00ff */
[----:B------:R-:W-:Y:S02]  /*0ea0*/  SHF.R.U32.HI R10, RZ, 0x2, R9 ;  /* 0x00000002ff0a7819 */ /* 0x000fe40000011609 */
[----:B------:R-:W-:Y:S02]  /*0eb0*/  LOP3.LUT R15, R15, R6, RZ, 0x3c, !PT ;  /* 0x000000060f0f7212 */ /* 0x000fe400078e3cff */
[----:B------:R-:W-:Y:S02]  /*0ec0*/  LOP3.LUT R10, R10, R9, RZ, 0x3c, !PT ;  /* 0x000000090a0a7212 */ /* 0x000fe400078e3cff */
[----:B------:R-:W-:Y:S01]  /*0ed0*/  SHF.R.U32.HI R14, RZ, 0x2, R15 ;  /* 0x00000002ff0e7819 */ /* 0x000fe2000001160f */
[----:B------:R-:W-:-:S05]  /*0ee0*/  IMAD.SHL.U32 R6, R15, 0x10, RZ ;  /* 0x000000100f067824 */ /* 0x000fca00078e00ff */
[----:B------:R-:W-:Y:S02]  /*0ef0*/  LOP3.LUT R8, R15, R6, R8, 0x96, !PT ;  /* 0x000000060f087212 */ /* 0x000fe400078e9608 */
[----:B------:R-:W-:Y:S01]  /*0f00*/  IADD3 R6, PT, PT, R2, 0x587c5, R9 ;  /* 0x000587c502067810 */ /* 0x000fe20007ffe009 */
[----:B------:R-:W-:Y:S01]  /*0f10*/  IMAD.SHL.U32 R9, R10, 0x2, RZ ;  /* 0x000000020a097824 */ /* 0x000fe200078e00ff */
[----:B------:R-:W-:Y:S02]  /*0f20*/  LOP3.LUT R7, R8, R7, RZ, 0x3c, !PT ;  /* 0x0000000708077212 */ /* 0x000fe400078e3cff */
[----:B------:R-:W-:Y:S02]  /*0f30*/  I2FP.F32.U32 R6, R6 ;  /* 0x0000000600067245 */ /* 0x000fe40000201000 */
[----:B------:R-:W-:Y:S01]  /*0f40*/  IADD3 R8, PT, PT, R2, 0xb0f8a, R11 ;  /* 0x000b0f8a02087810 */ /* 0x000fe20007ffe00b */
[----:B------:R-:W-:Y:S02]  /*0f50*/  IMAD.SHL.U32 R12, R7, 0x10, RZ ;  /* 0x00000010070c7824 */ /* 0x000fe400078e00ff */
[----:B------:R-:W-:Y:S01]  /*0f60*/  FFMA R6, R6, R3, 1.1641532182693481445e-10 ;  /* 0x2f00000006067423 */ /* 0x000fe20000000003 */
[----:B------:R-:W-:-:S02]  /*0f70*/  I2FP.F32.U32 R8, R8 ;  /* 0x0000000800087245 */ /* 0x000fc40000201000 */
[----:B------:R-:W-:Y:S01]  /*0f80*/  LOP3.LUT R9, R7, R12, R9, 0x96, !PT ;  /* 0x0000000c07097212 */ /* 0x000fe200078e9609 */
[----:B------:R-:W-:Y:S01]  /*0f90*/  FADD R48, R6, R6 ;  /* 0x0000000606307221 */ /* 0x000fe20000000000 */
[----:B------:R-:W-:Y:S01]  /*0fa0*/  SHF.R.U32.HI R12, RZ, 0x2, R11 ;  /* 0x00000002ff0c7819 */ /* 0x000fe2000001160b */
[----:B------:R-:W-:Y:S01]  /*0fb0*/  FFMA R8, R8, R3, 1.1641532182693481445e-10 ;  /* 0x2f00000008087423 */ /* 0x000fe20000000003 */
[----:B------:R-:W-:Y:S02]  /*0fc0*/  LOP3.LUT R9, R9, R10, RZ, 0x3c, !PT ;  /* 0x0000000a09097212 */ /* 0x000fe400078e3cff */
[----:B------:R-:W-:Y:S01]  /*0fd0*/  LOP3.LUT R12, R12, R11, RZ, 0x3c, !PT ;  /* 0x0000000b0c0c7212 */ /* 0x000fe200078e3cff */
[----:B------:R-:W-:Y:S01]  /*0fe0*/  FADD R46, R8, R8 ;  /* 0x00000008082e7221 */ /* 0x000fe20000000000 */
[C---:B------:R-:W-:Y:S01]  /*0ff0*/  IADD3 R6, PT, PT, R2.reuse, 0x10974f, R13 ;  /* 0x0010974f02067810 */ /* 0x040fe20007ffe00d */
[----:B------:R-:W-:Y:S01]  /*1000*/  IMAD.SHL.U32 R10, R9, 0x10, RZ ;  /* 0x00000010090a7824 */ /* 0x000fe200078e00ff */
[----:B------:R-:W-:Y:S01]  /*1010*/  IADD3 R8, PT, PT, R2, 0x161f14, R15 ;  /* 0x00161f1402087810 */ /* 0x000fe20007ffe00f */
[----:B------:R-:W-:Y:S01]  /*1020*/  IMAD.SHL.U32 R11, R12, 0x2, RZ ;  /* 0x000000020c0b7824 */ /* 0x000fe200078e00ff */
[----:B------:R-:W-:Y:S01]  /*1030*/  I2FP.F32.U32 R6, R6 ;  /* 0x0000000600067245 */ /* 0x000fe20000201000 */
[----:B------:R-:W-:Y:S01]  /*1040*/  F2F.F64.F32 R48, R48 ;  /* 0x0000003000307310 */ /* 0x000fe20000201800 */
[----:B------:R-:W-:-:S02]  /*1050*/  I2FP.F32.U32 R8, R8 ;  /* 0x0000000800087245 */ /* 0x000fc40000201000 */
[----:B------:R-:W-:Y:S01]  /*1060*/  LOP3.LUT R11, R9, R10, R11, 0x96, !PT ;  /* 0x0000000a090b7212 */ /* 0x000fe200078e960b */
[-C--:B------:R-:W-:Y:S01]  /*1070*/  FFMA R6, R6, R3.reuse, 1.1641532182693481445e-10 ;  /* 0x2f00000006067423 */ /* 0x080fe20000000003 */
[----:B------:R-:W-:Y:S01]  /*1080*/  SHF.R.U32.HI R10, RZ, 0x2, R13 ;  /* 0x00000002ff0a7819 */ /* 0x000fe2000001160d */
[----:B------:R-:W-:Y:S01]  /*1090*/  FFMA R8, R8, R3, 1.1641532182693481445e-10 ;  /* 0x2f00000008087423 */ /* 0x000fe20000000003 */
[----:B------:R-:W-:Y:S01]  /*10a0*/  LOP3.LUT R11, R11, R12, RZ, 0x3c, !PT ;  /* 0x0000000c0b0b7212 */ /* 0x000fe200078e3cff */
[----:B------:R-:W-:Y:S01]  /*10b0*/  FADD R44, R6, R6 ;  /* 0x00000006062c7221 */ /* 0x000fe20000000000 */
[----:B------:R-:W-:Y:S01]  /*10c0*/  LOP3.LUT R10, R10, R13, RZ, 0x3c, !PT ;  /* 0x0000000d0a0a7212 */ /* 0x000fe200078e3cff */
[----:B------:R-:W-:Y:S01]  /*10d0*/  FADD R42, R8, R8 ;  /* 0x00000008082a7221 */ /* 0x000fe20000000000 */
[----:B------:R-:W-:Y:S01]  /*10e0*/  IADD3 R9, PT, PT, R2, 0x212e9e, R9 ;  /* 0x00212e9e02097810 */ /* 0x000fe20007ffe009 */
[----:B------:R-:W-:Y:S01]  /*10f0*/  IMAD.SHL.U32 R6, R11, 0x10, RZ ;  /* 0x000000100b067824 */ /* 0x000fe200078e00ff */
[----:B------:R-:W-:Y:S01]  /*1100*/  F2F.F64.F32 R46, R46 ;  /* 0x0000002e002e7310 */ /* 0x000fe20000201800 */
[----:B------:R-:W-:-:S05]  /*1110*/  IMAD.SHL.U32 R12, R10, 0x2, RZ ;  /* 0x000000020a0c7824 */ /* 0x000fca00078e00ff */
[----:B------:R-:W-:Y:S02]  /*1120*/  LOP3.LUT R13, R11, R6, R12, 0x96, !PT ;  /* 0x000000060b0d7212 */ /* 0x000fe400078e960c */
[----:B------:R-:W-:Y:S01]  /*1130*/  LOP3.LUT R12, R14, R15, RZ, 0x3c, !PT ;  /* 0x0000000f0e0c7212 */ /* 0x000fe200078e3cff */
[----:B------:R-:W-:Y:S01]  /*1140*/  F2F.F64.F32 R44, R44 ;  /* 0x0000002c002c7310 */ /* 0x000fe20000201800 */
[----:B------:R-:W-:Y:S02]  /*1150*/  LOP3.LUT R13, R13, R10, RZ, 0x3c, !PT ;  /* 0x0000000a0d0d7212 */ /* 0x000fe400078e3cff */
[----:B------:R-:W-:Y:S01]  /*1160*/  I2FP.F32.U32 R6, R9 ;  /* 0x0000000900067245 */ /* 0x000fe20000201000 */
[----:B------:R-:W-:Y:S01]  /*1170*/  IMAD.SHL.U32 R10, R12, 0x2, RZ ;  /* 0x000000020c0a7824 */ /* 0x000fe200078e00ff */
[----:B------:R-:W-:Y:S01]  /*1180*/  SHF.R.U32.HI R14, RZ, 0x2, R7 ;  /* 0x00000002ff0e7819 */ /* 0x000fe20000011607 */
[C---:B------:R-:W-:Y:S01]  /*1190*/  IMAD.SHL.U32 R8, R13.reuse, 0x10, RZ ;  /* 0x000000100d087824 */ /* 0x040fe200078e00ff */
[----:B------:R-:W-:Y:S01]  /*11a0*/  IADD3 R11, PT, PT, R2, 0x26b663, R11 ;  /* 0x0026b663020b7810 */ /* 0x000fe20007ffe00b */
[----:B------:R-:W-:Y:S01]  /*11b0*/  FFMA R6, R6, R3, 1.1641532182693481445e-10 ;  /* 0x2f00000006067423 */ /* 0x000fe20000000003 */
[----:B------:R-:W-:Y:S01]  /*11c0*/  LOP3.LUT R16, R14, R7, RZ, 0x3c, !PT ;  /* 0x000000070e107212 */ /* 0x000fe200078e3cff */
[----:B------:R-:W-:Y:S01]  /*11d0*/  F2F.F64.F32 R42, R42 ;  /* 0x0000002a002a7310 */ /* 0x000fe20000201800 */
[----:B------:R-:W-:-:S02]  /*11e0*/  LOP3.LUT R9, R13, R8, R10, 0x96, !PT ;  /* 0x000000080d097212 */ /* 0x000fc400078e960a */
[----:B------:R-:W-:Y:S01]  /*11f0*/  IADD3 R13, PT, PT, R2, 0x2c3e28, R13 ;  /* 0x002c3e28020d7810 */ /* 0x000fe20007ffe00d */
[----:B------:R-:W-:Y:S01]  /*1200*/  IMAD.SHL.U32 R17, R16, 0x2, RZ ;  /* 0x0000000210117824 */ /* 0x000fe200078e00ff */
[----:B------:R-:W-:Y:S02]  /*1210*/  LOP3.LUT R9, R9, R12, RZ, 0x3c, !PT ;  /* 0x0000000c09097212 */ /* 0x000fe400078e3cff */
[----:B------:R-:W-:Y:S01]  /*1220*/  I2FP.F32.U32 R8, R11 ;  /* 0x0000000b00087245 */ /* 0x000fe20000201000 */
[----:B------:R5:W0:Y:S01]  /*1230*/  F2F.F64.F32 R14, R6 ;  /* 0x00000006000e7310 */ /* 0x000a220000201800 */
[----:B------:R-:W-:Y:S01]  /*1240*/  I2FP.F32.U32 R12, R13 ;  /* 0x0000000d000c7245 */ /* 0x000fe20000201000 */
[C---:B------:R-:W-:Y:S02]  /*1250*/  IMAD.SHL.U32 R18, R9.reuse, 0x10, RZ ;  /* 0x0000001009127824 */ /* 0x040fe400078e00ff */
[-C--:B------:R-:W-:Y:S02]  /*1260*/  FFMA R8, R8, R3.reuse, 1.1641532182693481445e-10 ;  /* 0x2f00000008087423 */ /* 0x080fe40000000003 */
[----:B------:R-:W-:Y:S01]  /*1270*/  FFMA R12, R12, R3, 1.1641532182693481445e-10 ;  /* 0x2f0000000c0c7423 */ /* 0x000fe20000000003 */
[----:B------:R-:W-:Y:S01]  /*1280*/  LOP3.LUT R17, R9, R18, R17, 0x96, !PT ;  /* 0x0000001209117212 */ /* 0x000fe200078e9611 */
[----:B------:R1:W3:Y:S01]  /*1290*/  F2F.F64.F32 R10, R8 ;  /* 0x00000008000a7310 */ /* 0x0002e20000201800 */
[----:B------:R-:W-:-:S02]  /*12a0*/  IADD3 R9, PT, PT, R2, 0x31c5ed, R9 ;  /* 0x0031c5ed02097810 */ /* 0x000fc40007ffe009 */
[----:B------:R-:W-:Y:S02]  /*12b0*/  LOP3.LUT R17, R17, R16, RZ, 0x3c, !PT ;  /* 0x0000001011117212 */ /* 0x000fe400078e3cff */
[----:B-----5:R-:W-:Y:S02]  /*12c0*/  I2FP.F32.U32 R6, R9 ;  /* 0x0000000900067245 */ /* 0x020fe40000201000 */
[C---:B------:R-:W-:Y:S01]  /*12d0*/  IADD3 R17, PT, PT, R2.reuse, 0x374db2, R17 ;  /* 0x00374db202117810 */ /* 0x040fe20007ffe011 */
[----:B------:R-:W5:Y:S01]  /*12e0*/  F2F.F64.F32 R12, R12 ;  /* 0x0000000c000c7310 */ /* 0x000f620000201800 */
[----:B------:R-:W-:Y:S01]  /*12f0*/  IADD3 R2, PT, PT, R2, 0x1ba6d9, R7 ;  /* 0x001ba6d902027810 */ /* 0x000fe20007ffe007 */
[----:B------:R-:W-:Y:S01]  /*1300*/  FFMA R6, R6, R3, 1.1641532182693481445e-10 ;  /* 0x2f00000006067423 */ /* 0x000fe20000000003 */
[----:B------:R-:W-:Y:S01]  /*1310*/  I2FP.F32.U32 R16, R17 ;  /* 0x0000001100107245 */ /* 0x000fe20000201000 */
[----:B------:R-:W-:Y:S01]  /*1320*/  IMAD.MOV.U32 R17, RZ, RZ, 0x3fb99999 ;  /* 0x3fb99999ff117424 */ /* 0x000fe200078e00ff */
[----:B------:R-:W-:-:S03]  /*1330*/  I2FP.F32.U32 R2, R2 ;  /* 0x0000000200027245 */ /* 0x000fc60000201000 */
[-C--:B-1----:R-:W-:Y:S01]  /*1340*/  FFMA R8, R16, R3.reuse, 1.1641532182693481445e-10 ;  /* 0x2f00000010087423 */ /* 0x082fe20000000003 */
[----:B------:R-:W1:Y:S01]  /*1350*/  F2F.F64.F32 R6, R6 ;  /* 0x0000000600067310 */ /* 0x000e620000201800 */
[----:B------:R-:W-:Y:S01]  /*1360*/  FFMA R2, R2, R3, 1.1641532182693481445e-10 ;  /* 0x2f00000002027423 */ /* 0x000fe20000000003 */
[----:B------:R-:W-:-:S03]  /*1370*/  IMAD.MOV.U32 R16, RZ, RZ, -0x66666666 ;  /* 0x9999999aff107424 */ /* 0x000fc600078e00ff */
[----:B------:R-:W-:-:S03]  /*1380*/  FADD R40, R2, R2 ;  /* 0x0000000202287221 */ /* 0x000fc60000000000 */
[----:B------:R-:W4:Y:S01]  /*1390*/  F2F.F64.F32 R8, R8 ;  /* 0x0000000800087310 */ /* 0x000f220000201800 */
[--C-:B0-----:R-:W-:Y:S02]  /*13a0*/  DFMA R14, R14, UR4, R16.reuse ;  /* 0x000000040e0e7c2b */ /* 0x101fe40008000010 */
[--C-:B---3--:R-:W-:Y:S02]  /*13b0*/  DFMA R10, R10, UR4, R16.reuse ;  /* 0x000000040a0a7c2b */ /* 0x108fe40008000010 */
[--C-:B-----5:R-:W-:Y:S02]  /*13c0*/  DFMA R12, R12, UR4, R16.reuse ;  /* 0x000000040c0c7c2b */ /* 0x120fe40008000010 */
[--C-:B-1----:R-:W-:Y:S01]  /*13d0*/  DFMA R2, R6, UR4, R16.reuse ;  /* 0x0000000406027c2b */ /* 0x102fe20008000010 */
[----:B------:R-:W0:Y:S01]  /*13e0*/  F2F.F64.F32 R40, R40 ;  /* 0x0000002800287310 */ /* 0x000e220000201800 */
[----:B------:R-:W-:Y:S01]  /*13f0*/  CS2R R6, SRZ ;  /* 0x0000000000067805 */ /* 0x000fe2000001ff00 */
[----:B----4-:R-:W-:Y:S01]  /*1400*/  DFMA R8, R8, UR4, R16 ;  /* 0x0000000408087c2b */ /* 0x010fe20008000010 */
[----:B------:R-:W-:Y:S01]  /*1410*/  UMOV UR4, 0x54442d18 ;  /* 0x54442d1800047882 */ /* 0x000fe20000000000 */
[----:B------:R-:W-:-:S02]  /*1420*/  UMOV UR5, 0x400921fb ;  /* 0x400921fb00057882 */ /* 0x000fc40000000000 */
[----:B------:R-:W-:Y:S02]  /*1430*/  DMUL R48, R48, UR4 ;  /* 0x0000000430307c28 */ /* 0x000fe40008000000 */
[----:B------:R-:W-:Y:S02]  /*1440*/  DMUL R46, R46, UR4 ;  /* 0x000000042e2e7c28 */ /* 0x000fe40008000000 */
[----:B------:R-:W-:Y:S02]  /*1450*/  DMUL R44, R44, UR4 ;  /* 0x000000042c2c7c28 */ /* 0x000fe40008000000 */
[----:B------:R-:W-:Y:S02]  /*1460*/  DMUL R42, R42, UR4 ;  /* 0x000000042a2a7c28 */ /* 0x000fe40008000000 */
[----:B0-----:R-:W-:Y:S01]  /*1470*/  DMUL R40, R40, UR4 ;  /* 0x0000000428287c28 */ /* 0x001fe20008000000 */
[----:B------:R-:W-:Y:S01]  /*1480*/  UMOV UR4, URZ ;  /* 0x000000ff00047c82 */ /* 0x000fe20008000000 */
[----:B--2---:R-:W-:-:S11]  /*1490*/  DMUL R28, R28, UR8 ;  /* 0x000000081c1c7c28 */ /* 0x004fd60008000000 */
.L_x_7:
[----:B------:R-:W-:-:S04]  /*14a0*/  IADD3 R16, P0, PT, R6, UR10, RZ ;  /* 0x0000000a06107c10 */ /* 0x000fc8000ff1e0ff */
[----:B------:R-:W-:-:S06]  /*14b0*/  IADD3.X R17, PT, PT, R7, UR11, RZ, P0, !PT ;  /* 0x0000000b07117c10 */ /* 0x000fcc00087fe4ff */
[----:B------:R-:W2:Y:S01]  /*14c0*/  LDG.E.64 R16, desc[UR36][R16.64] ;  /* 0x0000002410107981 */ /* 0x000ea2000c1e1b00 */
[----:B------:R-:W-:Y:S01]  /*14d0*/  BSSY.RECONVERGENT B2, `(.L_x_1) ;  /* 0x000001b000027945 */ /* 0x000fe20003800200 */
[----:B--2---:R-:W-:-:S08]  /*14e0*/  DFMA R22, R28, R16, R48 ;  /* 0x000000101c16722b */ /* 0x004fd00000000030 */
[----:B------:R-:W-:-:S14]  /*14f0*/  DSETP.NEU.AND P0, PT, |R22|, +INF , PT ;  /* 0x7ff000001600742a */ /* 0x000fdc0003f0d200 */
[----:B------:R-:W-:Y:S01]  /*1500*/  @!P0 DMUL R32, RZ, R22 ;  /* 0x00000016ff208228 */ /* 0x000fe20000000000 */
[----:B------:R-:W-:Y:S01]  /*1510*/  @!P0 IMAD.MOV.U32 R30, RZ, RZ, RZ ;  /* 0x000000ffff1e8224 */ /* 0x000fe200078e00ff */
[----:B0-----:R-:W-:Y:S09]  /*1520*/  @!P0 BRA `(.L_x_2) ;  /* 0x0000000000548947 */ /* 0x001ff20003800000 */
[----:B------:R-:W-:Y:S01]  /*1530*/  UMOV UR8, 0x6dc9c883 ;  /* 0x6dc9c88300087882 */ /* 0x000fe20000000000 */
[----:B------:R-:W-:Y:S01]  /*1540*/  UMOV UR9, 0x3fe45f30 ;  /* 0x3fe45f3000097882 */ /* 0x000fe20000000000 */
[C---:B------:R-:W-:Y:S02]  /*1550*/  DSETP.GE.AND P0, PT, |R22|.reuse, 2.14748364800000000000e+09, PT ;  /* 0x41e000001600742a */ /* 0x040fe40003f06200 */
[----:B------:R-:W-:Y:S01]  /*1560*/  DMUL R30, R22, UR8 ;  /* 0x00000008161e7c28 */ /* 0x000fe20008000000 */
[----:B------:R-:W-:Y:S01]  /*1570*/  UMOV UR8, 0x54442d18 ;  /* 0x54442d1800087882 */ /* 0x000fe20000000000 */
[----:B------:R-:W-:-:S08]  /*1580*/  UMOV UR9, 0x3ff921fb ;  /* 0x3ff921fb00097882 */ /* 0x000fd00000000000 */
[----:B------:R-:W0:Y:S08]  /*1590*/  F2I.F64 R30, R30 ;  /* 0x0000001e001e7311 */ /* 0x000e300000301100 */
[----:B0-----:R-:W0:Y:S02]  /*15a0*/  I2F.F64 R32, R30 ;  /* 0x0000001e00207312 */ /* 0x001e240000201c00 */
[----:B0-----:R-:W-:Y:S01]  /*15b0*/  DFMA R16, R32, -UR8, R22 ;  /* 0x8000000820107c2b */ /* 0x001fe20008000016 */
[----:B------:R-:W-:Y:S01]  /*15c0*/  UMOV UR8, 0x33145c00 ;  /* 0x33145c0000087882 */ /* 0x000fe20000000000 */
[----:B------:R-:W-:-:S06]  /*15d0*/  UMOV UR9, 0x3c91a626 ;  /* 0x3c91a62600097882 */ /* 0x000fcc0000000000 */
[----:B------:R-:W-:Y:S01]  /*15e0*/  DFMA R16, R32, -UR8, R16 ;  /* 0x8000000820107c2b */ /* 0x000fe20008000010 */
[----:B------:R-:W-:Y:S01]  /*15f0*/  UMOV UR8, 0x252049c0 ;  /* 0x252049c000087882 */ /* 0x000fe20000000000 */
[----:B------:R-:W-:-:S06]  /*1600*/  UMOV UR9, 0x397b839a ;  /* 0x397b839a00097882 */ /* 0x000fcc0000000000 */
[----:B------:R-:W-:Y:S01]  /*1610*/  DFMA R32, R32, -UR8, R16 ;  /* 0x8000000820207c2b */ /* 0x000fe20008000010 */
[----:B------:R-:W-:Y:S10]  /*1620*/  @!P0 BRA `(.L_x_2) ;  /* 0x0000000000148947 */ /* 0x000ff40003800000 */
[----:B------:R-:W-:Y:S01]  /*1630*/  IMAD.MOV.U32 R16, RZ, RZ, R22 ;  /* 0x000000ffff107224 */ /* 0x000fe200078e0016 */
[----:B------:R-:W-:-:S07]  /*1640*/  MOV R22, 0x1660 ;  /* 0x0000166000167802 */ /* 0x000fce0000000f00 */
[----:B------:R-:W-:Y:S05]  /*1650*/  CALL.REL.NOINC `($_Z7computePdS_S_S_S_i$__internal_trig_reduction_slowpathd) ;  /* 0x0000005000e07944 */ /* 0x000fea0003c00000 */
[----:B------:R-:W-:Y:S02]  /*1660*/  IMAD.MOV.U32 R32, RZ, RZ, R16 ;  /* 0x000000ffff207224 */ /* 0x000fe400078e0010 */
[----:B------:R-:W-:-:S07]  /*1670*/  IMAD.MOV.U32 R33, RZ, RZ, R17 ;  /* 0x000000ffff217224 */ /* 0x000fce00078e0011 */
.L_x_2:
[----:B------:R-:W-:Y:S05]  /*1680*/  BSYNC.RECONVERGENT B2 ;  /* 0x0000000000027941 */ /* 0x000fea0003800200 */
.L_x_1:
[----:B------:R-:W-:-:S05]  /*1690*/  IMAD.SHL.U32 R16, R30, 0x40, RZ ;  /* 0x000000401e107824 */ /* 0x000fca00078e00ff */
[----:B------:R-:W-:-:S04]  /*16a0*/  LOP3.LUT R16, R16, 0x40, RZ, 0xc0, !PT ;  /* 0x0000004010107812 */ /* 0x000fc800078ec0ff */
[----:B------:R-:W-:-:S05]  /*16b0*/  IADD3 R36, P0, PT, R16, UR12, RZ ;  /* 0x0000000c10247c10 */ /* 0x000fca000ff1e0ff */
[----:B------:R-:W-:-:S05]  /*16c0*/  IMAD.X R37, RZ, RZ, UR13, P0 ;  /* 0x0000000dff257e24 */ /* 0x000fca00080e06ff */
[----:B------:R-:W2:Y:S04]  /*16d0*/  LDG.E.128.CONSTANT R16, desc[UR36][R36.64] ;  /* 0x0000002424107981 */ /* 0x000ea8000c1e9d00 */
[----:B------:R-:W3:Y:S04]  /*16e0*/  LDG.E.128.CONSTANT R20, desc[UR36][R36.64+0x10] ;  /* 0x0000102424147981 */ /* 0x000ee8000c1e9d00 */
[----:B------:R-:W4:Y:S01]  /*16f0*/  LDG.E.128.CONSTANT R24, desc[UR36][R36.64+0x20] ;  /* 0x0000202424187981 */ /* 0x000f22000c1e9d00 */
[----:B------:R-:W-:Y:S01]  /*1700*/  LOP3.LUT R31, R30, 0x1, RZ, 0xc0, !PT ;  /* 0x000000011e1f7812 */ /* 0x000fe200078ec0ff */
[----:B------:R-:W-:Y:S01]  /*1710*/  IMAD.MOV.U32 R38, RZ, RZ, 0x20fd8164 ;  /* 0x20fd8164ff267424 */ /* 0x000fe200078e00ff */
[----:B------:R-:W-:-:S02]  /*1720*/  DMUL R34, R32, R32 ;  /* 0x0000002020227228 */ /* 0x000fc40000000000 */
[----:B------:R-:W-:Y:S01]  /*1730*/  ISETP.NE.U32.AND P0, PT, R31, 0x1, PT ;  /* 0x000000011f00780c */ /* 0x000fe20003f05070 */
[----:B------:R-:W-:-:S03]  /*1740*/  IMAD.MOV.U32 R31, RZ, RZ, 0x3da8ff83 ;  /* 0x3da8ff83ff1f7424 */ /* 0x000fc600078e00ff */
[----:B------:R-:W-:Y:S02]  /*1750*/  FSEL R38, R38, -8.06006814911005101289e+34, !P0 ;  /* 0xf9785eba26267808 */ /* 0x000fe40004000000 */
[----:B------:R-:W-:Y:S01]  /*1760*/  FSEL R39, -R31, 0.11223486810922622681, !P0 ;  /* 0x3de5db651f277808 */ /* 0x000fe20004000100 */
[----:B------:R-:W-:-:S05]  /*1770*/  IMAD.IADD R31, R1, 0x1, R6 ;  /* 0x00000001011f7824 */ /* 0x000fca00078e0206 */
[----:B------:R-:W5:Y:S01]  /*1780*/  LDL.64 R36, [R31] ;  /* 0x000000001f247983 */ /* 0x000f620000100a00 */
[----:B--2---:R-:W-:Y:S01]  /*1790*/  DFMA R38, R34, R38, R16 ;  /* 0x000000262226722b */ /* 0x004fe20000000010 */
[----:B------:R-:W-:-:S04]  /*17a0*/  IADD3 R16, P1, PT, R6, UR10, RZ ;  /* 0x0000000a06107c10 */ /* 0x000fc8000ff3e0ff */
[----:B------:R-:W-:-:S06]  /*17b0*/  IADD3.X R17, PT, PT, R7, UR11, RZ, P1, !PT ;  /* 0x0000000b07117c10 */ /* 0x000fcc0008ffe4ff */
[----:B------:R-:W2:Y:S01]  /*17c0*/  LDG.E.64 R16, desc[UR36][R16.64+0x8] ;  /* 0x0000082410107981 */ /* 0x000ea2000c1e1b00 */
[----:B------:R-:W-:-:S08]  /*17d0*/  DFMA R18, R34, R38, R18 ;  /* 0x000000262212722b */ /* 0x000fd00000000012 */
[----:B---3--:R-:W-:-:S08]  /*17e0*/  DFMA R18, R34, R18, R20 ;  /* 0x000000122212722b */ /* 0x008fd00000000014 */
[----:B------:R-:W-:-:S08]  /*17f0*/  DFMA R18, R34, R18, R22 ;  /* 0x000000122212722b */ /* 0x000fd00000000016 */
[----:B----4-:R-:W-:-:S08]  /*1800*/  DFMA R18, R34, R18, R24 ;  /* 0x000000122212722b */ /* 0x010fd00000000018 */
[----:B------:R-:W-:-:S08]  /*1810*/  DFMA R18, R34, R18, R26 ;  /* 0x000000122212722b */ /* 0x000fd0000000001a */
[----:B------:R-:W-:Y:S02]  /*1820*/  DFMA R32, R18, R32, R32 ;  /* 0x000000201220722b */ /* 0x000fe40000000020 */
[----:B------:R-:W-:-:S10]  /*1830*/  DFMA R18, R34, R18, 1 ;  /* 0x3ff000002212742b */ /* 0x000fd40000000012 */
[----:B------:R-:W-:Y:S02]  /*1840*/  FSEL R20, R18, R32, !P0 ;  /* 0x0000002012147208 */ /* 0x000fe40004000000 */
[----:B------:R-:W-:-:S06]  /*1850*/  FSEL R21, R19, R33, !P0 ;  /* 0x0000002113157208 */ /* 0x000fcc0004000000 */
[----:B------:R-:W-:Y:S01]  /*1860*/  DADD R18, RZ, -R20 ;  /* 0x00000000ff127229 */ /* 0x000fe20000000814 */
[----:B------:R-:W-:-:S09]  /*1870*/  LOP3.LUT P0, RZ, R30, 0x2, RZ, 0xc0, !PT ;  /* 0x000000021eff7812 */ /* 0x000fd2000780c0ff */
[----:B------:R-:W-:Y:S02]  /*1880*/  FSEL R18, R20, R18, !P0 ;  /* 0x0000001214127208 */ /* 0x000fe40004000000 */
[----:B------:R-:W-:-:S06]  /*1890*/  FSEL R19, R21, R19, !P0 ;  /* 0x0000001315137208 */ /* 0x000fcc0004000000 */
[----:B-----5:R-:W-:-:S07]  /*18a0*/  DFMA R36, R14, R18, R36 ;  /* 0x000000120e24722b */ /* 0x020fce0000000024 */
[----:B------:R0:W-:Y:S01]  /*18b0*/  STL.64 [R31], R36 ;  /* 0x000000241f007387 */ /* 0x0001e20000100a00 */
[----:B------:R-:W-:Y:S01]  /*18c0*/  BSSY.RECONVERGENT B2, `(.L_x_3) ;  /* 0x000001e000027945 */ /* 0x000fe20003800200 */
[----:B--2---:R-:W-:-:S08]  /*18d0*/  DFMA R22, R28, R16, R48 ;  /* 0x000000101c16722b */ /* 0x004fd00000000030 */
[----:B------:R-:W-:-:S14]  /*18e0*/  DSETP.NEU.AND P0, PT, |R22|, +INF , PT ;  /* 0x7ff000001600742a */ /* 0x000fdc0003f0d200 */
[----:B0-----:R-:W-:Y:S05]  /*18f0*/  @!P0 BRA `(.L_x_4) ;  /* 0x0000000000608947 */ /* 0x001fea0003800000 */
        /* <DEDUP_REMOVED lines=16> */
[----:B------:R-:W-:Y:S01]  /*1a00*/  BSSY.RECONVERGENT B3, `(.L_x_6) ;  /* 0x0000004000037945 */ /* 0x000fe20003800200 */
[----:B------:R-:W-:Y:S01]  /*1a10*/  IMAD.MOV.U32 R16, RZ, RZ, R22 ;  /* 0x000000ffff107224 */ /* 0x000fe200078e0016 */
[----:B------:R-:W-:-:S07]  /*1a20*/  MOV R22, 0x1a40 ;  /* 0x00001a4000167802 */ /* 0x000fce0000000f00 */
[----:B------:R-:W-:Y:S05]  /*1a30*/  CALL.REL.NOINC `($_Z7computePdS_S_S_S_i$__internal_trig_reduction_slowpathd) ;  /* 0x0000004c00e87944 */ /* 0x000fea0003c00000 */
[----:B------:R-:W-:Y:S05]  /*1a40*/  BSYNC.RECONVERGENT B3 ;  /* 0x0000000000037941 */ /* 0x000fea0003800200 */
.L_x_6:
[----:B------:R-:W-:Y:S02]  /*1a50*/  IMAD.MOV.U32 R32, RZ, RZ, R16 ;  /* 0x000000ffff207224 */ /* 0x000fe400078e0010 */
[----:B------:R-:W-:Y:S01]  /*1a60*/  IMAD.MOV.U32 R33, RZ, RZ, R17 ;  /* 0x000000ffff217224 */ /* 0x000fe200078e0011 */
[----:B------:R-:W-:Y:S06]  /*1a70*/  BRA `(.L_x_5) ;  /* 0x0000000000087947 */ /* 0x000fec0003800000 */
.L_x_4:
[----:B------:R-:W-:Y:S01]  /*1a80*/  DMUL R32, RZ, R22 ;  /* 0x00000016ff207228 */ /* 0x000fe20000000000 */
[----:B------:R-:W-:-:S10]  /*1a90*/  IMAD.MOV.U32 R30, RZ, RZ, RZ ;  /* 0x000000ffff1e7224 */ /* 0x000fd400078e00ff */
.L_x_5:
[----:B------:R-:W-:Y:S05]  /*1aa0*/  BSYNC.RECONVERGENT B2 ;  /* 0x0000000000027941 */ /* 0x000fea0003800200 */
.L_x_3:
[----:B------:R-:W-:-:S05]  /*1ab0*/  IMAD.SHL.U32 R16, R30, 0x40, RZ ;  /* 0x000000401e107824 */ /* 0x000fca00078e00ff */
[----:B------:R-:W-:-:S04]  /*1ac0*/  LOP3.LUT R16, R16, 0x40, RZ, 0xc0, !PT ;  /* 0x0000004010107812 */ /* 0x000fc800078ec0ff */
[----:B------:R-:W-:-:S05]  /*1ad0*/  IADD3 R38, P0, PT, R16, UR12, RZ ;  /* 0x0000000c10267c10 */ /* 0x000fca000ff1e0ff */
[----:B------:R-:W-:-:S05]  /*1ae0*/  IMAD.X R39, RZ, RZ, UR13, P0 ;  /* 0x0000000dff277e24 */ /* 0x000fca00080e06ff */
[----:B------:R-:W2:Y:S04]  /*1af0*/  LDG.E.128.CONSTANT R16, desc[UR36][R38.64] ;  /* 0x0000002426107981 */ /* 0x000ea8000c1e9d00 */
[----:B------:R-:W3:Y:S04]  /*1b00*/  LDG.E.128.CONSTANT R20, desc[UR36][R38.64+0x10] ;  /* 0x0000102426147981 */ /* 0x000ee8000c1e9d00 */
[----:B------:R-:W4:Y:S01]  /*1b10*/  LDG.E.128.CONSTANT R24, desc[UR36][R38.64+0x20] ;  /* 0x0000202426187981 */ /* 0x000f22000c1e9d00 */
[----:B------:R-:W-:-:S05]  /*1b20*/  IMAD.IADD R31, R1, 0x1, R6 ;  /* 0x00000001011f7824 */ /* 0x000fca00078e0206 */
[----:B------:R-:W5:Y:S01]  /*1b30*/  LDL.64 R34, [R31+0x8] ;  /* 0x000008001f227983 */ /* 0x000f620000100a00 */
[----:B------:R-:W-:Y:S01]  /*1b40*/  LOP3.LUT R36, R30, 0x1, RZ, 0xc0, !PT ;  /* 0x000000011e247812 */ /* 0x000fe200078ec0ff */
[----:B------:R-:W-:Y:S01]  /*1b50*/  IMAD.MOV.U32 R50, RZ, RZ, 0x20fd8164 ;  /* 0x20fd8164ff327424 */ /* 0x000fe200078e00ff */
[----:B------:R-:W-:Y:S02]  /*1b60*/  UIADD3 UR4, UPT, UPT, UR4, 0x2, URZ ;  /* 0x0000000204047890 */ /* 0x000fe4000fffe0ff */
[----:B------:R-:W-:Y:S01]  /*1b70*/  ISETP.NE.U32.AND P0, PT, R36, 0x1, PT ;  /* 0x000000012400780c */ /* 0x000fe20003f05070 */
[----:B------:R-:W-:Y:S01]  /*1b80*/  IMAD.MOV.U32 R36, RZ, RZ, 0x3da8ff83 ;  /* 0x3da8ff83ff247424 */ /* 0x000fe200078e00ff */
[----:B------:R-:W-:Y:S02]  /*1b90*/  UISETP.NE.AND UP0, UPT, UR4, 0x7530, UPT ;  /* 0x000075300400788c */ /* 0x000fe4000bf05270 */
[----:B------:R-:W-:Y:S02]  /*1ba0*/  FSEL R50, R50, -8.06006814911005101289e+34, !P0 ;  /* 0xf9785eba32327808 */ /* 0x000fe40004000000 */
[----:B------:R-:W-:Y:S01]  /*1bb0*/  FSEL R51, -R36, 0.11223486810922622681, !P0 ;  /* 0x3de5db6524337808 */ /* 0x000fe20004000100 */
[----:B------:R-:W-:-:S08]  /*1bc0*/  DMUL R36, R32, R32 ;  /* 0x0000002020247228 */ /* 0x000fd00000000000 */
[----:B--2---:R-:W-:-:S08]  /*1bd0*/  DFMA R16, R36, R50, R16 ;  /* 0x000000322410722b */ /* 0x004fd00000000010 */
        /* <DEDUP_REMOVED lines=8> */
[----:B------:R-:W-:Y:S02]  /*1c60*/  FSEL R19, R17, R33, !P0 ;  /* 0x0000002111137208 */ /* 0x000fe40004000000 */
[----:B------:R-:W-:-:S04]  /*1c70*/  LOP3.LUT P0, RZ, R30, 0x2, RZ, 0xc0, !PT ;  /* 0x000000021eff7812 */ /* 0x000fc8000780c0ff */
[----:B------:R-:W-:-:S10]  /*1c80*/  DADD R16, RZ, -R18 ;  /* 0x00000000ff107229 */ /* 0x000fd40000000812 */
[----:B------:R-:W-:Y:S02]  /*1c90*/  FSEL R16, R18, R16, !P0 ;  /* 0x0000001012107208 */ /* 0x000fe40004000000 */
[----:B------:R-:W-:Y:S02]  /*1ca0*/  FSEL R17, R19, R17, !P0 ;  /* 0x0000001113117208 */ /* 0x000fe40004000000 */
[----:B------:R-:W-:-:S04]  /*1cb0*/  IADD3 R6, P0, PT, R6, 0x10, RZ ;  /* 0x0000001006067810 */ /* 0x000fc80007f1e0ff */
[----:B-----5:R-:W-:Y:S01]  /*1cc0*/  DFMA R34, R14, R16, R34 ;  /* 0x000000100e22722b */ /* 0x020fe20000000022 */
[----:B------:R-:W-:-:S06]  /*1cd0*/  IMAD.X R7, RZ, RZ, R7, P0 ;  /* 0x000000ffff077224 */ /* 0x000fcc00000e0607 */
[----:B------:R0:W-:Y:S01]  /*1ce0*/  STL.64 [R31+0x8], R34 ;  /* 0x000008221f007387 */ /* 0x0001e20000100a00 */
[----:B------:R-:W-:Y:S05]  /*1cf0*/  BRA.U UP0, `(.L_x_7) ;  /* 0xfffffff500e87547 */ /* 0x000fea000b83ffff */
[----:B------:R-:W1:Y:S01]  /*1d00*/  LDC.64 R16, c[0x0][0x380] ;  /* 0x0000e000ff107b82 */ /* 0x000e620000000a00 */
[----:B------:R-:W2:Y:S01]  /*1d10*/  LDCU.64 UR8, c[0x0][0x388] ;  /* 0x00007100ff0877ac */ /* 0x000ea20008000a00 */
[----:B------:R-:W3:Y:S01]  /*1d20*/  LDCU.64 UR12, c[0x4][0x78] ;  /* 0x01000f00ff0c77ac */ /* 0x000ee20008000a00 */
[----:B-1----:R-:W4:Y:S01]  /*1d30*/  LDG.E.64 R28, desc[UR36][R16.64+0x8] ;  /* 0x00000824101c7981 */ /* 0x002f22000c1e1b00 */
[----:B------:R-:W-:Y:S01]  /*1d40*/  UMOV UR4, 0x54442d18 ;  /* 0x54442d1800047882 */ /* 0x000fe20000000000 */
[----:B------:R-:W-:Y:S01]  /*1d50*/  UMOV UR5, 0x401921fb ;  /* 0x401921fb00057882 */ /* 0x000fe20000000000 */
[----:B------:R-:W-:Y:S01]  /*1d60*/  CS2R R6, SRZ ;  /* 0x0000000000067805 */ /* 0x000fe2000001ff00 */
[----:B----4-:R-:W-:Y:S01]  /*1d70*/  DMUL R28, R28, UR4 ;  /* 0x000000041c1c7c28 */ /* 0x010fe20008000000 */
[----:B--23--:R-:W-:-:S10]  /*1d80*/  UMOV UR4, URZ ;  /* 0x000000ff00047c82 */ /* 0x00cfd40008000000 */
.L_x_15:
[----:B------:R-:W-:-:S04]  /*1d90*/  IADD3 R16, P0, PT, R6, UR8, RZ ;  /* 0x0000000806107c10 */ /* 0x000fc8000ff1e0ff */
[----:B------:R-:W-:-:S06]  /*1da0*/  IADD3.X R17, PT, PT, R7, UR9, RZ, P0, !PT ;  /* 0x0000000907117c10 */ /* 0x000fcc00087fe4ff */
[----:B------:R-:W2:Y:S01]  /*1db0*/  LDG.E.64 R16, desc[UR36][R16.64] ;  /* 0x0000002410107981 */ /* 0x000ea2000c1e1b00 */
[----:B------:R-:W-:Y:S01]  /*1dc0*/  BSSY.RECONVERGENT B2, `(.L_x_8) ;  /* 0x000001c000027945 */ /* 0x000fe20003800200 */
[----:B--2---:R-:W-:-:S08]  /*1dd0*/  DFMA R22, R28, R16, R46 ;  /* 0x000000101c16722b */ /* 0x004fd0000000002e */
[----:B------:R-:W-:-:S14]  /*1de0*/  DSETP.NEU.AND P0, PT, |R22|, +INF , PT ;  /* 0x7ff000001600742a */ /* 0x000fdc0003f0d200 */
[----:B-1----:R-:W-:Y:S05]  /*1df0*/  @!P0 BRA `(.L_x_9) ;  /* 0x0000000000588947 */ /* 0x002fea0003800000 */
[----:B------:R-:W-:Y:S01]  /*1e00*/  UMOV UR10, 0x6dc9c883 ;  /* 0x6dc9c883000a7882 */ /* 0x000fe20000000000 */
[----:B------:R-:W-:Y:S01]  /*1e10*/  UMOV UR11, 0x3fe45f30 ;  /* 0x3fe45f30000b7882 */ /* 0x000fe20000000000 */
[C---:B------:R-:W-:Y:S02]  /*1e20*/  DSETP.GE.AND P0, PT, |R22|.reuse, 2.14748364800000000000e+09, PT ;  /* 0x41e000001600742a */ /* 0x040fe40003f06200 */
[----:B0-----:R-:W-:Y:S01]  /*1e30*/  DMUL R30, R22, UR10 ;  /* 0x0000000a161e7c28 */ /* 0x001fe20008000000 */
        /* <DEDUP_REMOVED lines=16> */
[----:B------:R-:W-:Y:S01]  /*1f40*/  IMAD.MOV.U32 R33, RZ, RZ, R17 ;  /* 0x000000ffff217224 */ /* 0x000fe200078e0011 */
[----:B------:R-:W-:Y:S06]  /*1f50*/  BRA `(.L_x_10) ;  /* 0x0000000000087947 */ /* 0x000fec0003800000 */
.L_x_9:
[----:B------:R-:W-:Y:S01]  /*1f60*/  DMUL R32, RZ, R22 ;  /* 0x00000016ff207228 */ /* 0x000fe20000000000 */
[----:B------:R-:W-:-:S10]  /*1f70*/  IMAD.MOV.U32 R30, RZ, RZ, RZ ;  /* 0x000000ffff1e7224 */ /* 0x000fd400078e00ff */
.L_x_10:
[----:B------:R-:W-:Y:S05]  /*1f80*/  BSYNC.RECONVERGENT B2 ;  /* 0x0000000000027941 */ /* 0x000fea0003800200 */
.L_x_8:
[----:B------:R-:W-:-:S05]  /*1f90*/  IMAD.SHL.U32 R16, R30, 0x40, RZ ;  /* 0x000000401e107824 */ /* 0x000fca00078e00ff */
[----:B------:R-:W-:-:S04]  /*1fa0*/  LOP3.LUT R16, R16, 0x40, RZ, 0xc0, !PT ;  /* 0x0000004010107812 */ /* 0x000fc800078ec0ff */
[----:B------:R-:W-:-:S05]  /*1fb0*/  IADD3 R36, P0, PT, R16, UR12, RZ ;  /* 0x0000000c10247c10 */ /* 0x000fca000ff1e0ff */
[----:B------:R-:W-:-:S05]  /*1fc0*/  IMAD.X R37, RZ, RZ, UR13, P0 ;  /* 0x0000000dff257e24 */ /* 0x000fca00080e06ff */
[----:B------:R-:W2:Y:S04]  /*1fd0*/  LDG.E.128.CONSTANT R16, desc[UR36][R36.64] ;  /* 0x0000002424107981 */ /* 0x000ea8000c1e9d00 */
[----:B------:R-:W3:Y:S04]  /*1fe0*/  LDG.E.128.CONSTANT R20, desc[UR36][R36.64+0x10] ;  /* 0x0000102424147981 */ /* 0x000ee8000c1e9d00 */
[----:B------:R-:W4:Y:S01]  /*1ff0*/  LDG.E.128.CONSTANT R24, desc[UR36][R36.64+0x20] ;  /* 0x0000202424187981 */ /* 0x000f22000c1e9d00 */
[----:B0-----:R-:W-:Y:S01]  /*2000*/  LOP3.LUT R31, R30, 0x1, RZ, 0xc0, !PT ;  /* 0x000000011e1f7812 */ /* 0x001fe200078ec0ff */
        /* <DEDUP_REMOVED lines=52> */
.L_x_14:
[----:B------:R-:W-:Y:S02]  /*2350*/  IMAD.MOV.U32 R32, RZ, RZ, R16 ;  /* 0x000000ffff207224 */ /* 0x000fe400078e0010 */
[----:B------:R-:W-:Y:S01]  /*2360*/  IMAD.MOV.U32 R33, RZ, RZ, R17 ;  /* 0x000000ffff217224 */ /* 0x000fe200078e0011 */
[----:B------:R-:W-:Y:S06]  /*2370*/  BRA `(.L_x_13) ;  /* 0x0000000000087947 */ /* 0x000fec0003800000 */
.L_x_12:
[----:B------:R-:W-:Y:S01]  /*2380*/  DMUL R32, RZ, R22 ;  /* 0x00000016ff207228 */ /* 0x000fe20000000000 */
[----:B------:R-:W-:-:S10]  /*2390*/  IMAD.MOV.U32 R30, RZ, RZ, RZ ;  /* 0x000000ffff1e7224 */ /* 0x000fd400078e00ff */
.L_x_13:
[----:B------:R-:W-:Y:S05]  /*23a0*/  BSYNC.RECONVERGENT B2 ;  /* 0x0000000000027941 */ /* 0x000fea0003800200 */
.L_x_11:
        /* <DEDUP_REMOVED lines=37> */
[----:B------:R-:W0:Y:S01]  /*2600*/  LDC.64 R16, c[0x0][0x380] ;  /* 0x0000e000ff107b82 */ /* 0x000e220000000a00 */
[----:B------:R-:W2:Y:S01]  /*2610*/  LDCU.64 UR8, c[0x0][0x388] ;  /* 0x00007100ff0877ac */ /* 0x000ea20008000a00 */
[----:B------:R-:W3:Y:S01]  /*2620*/  LDCU.64 UR12, c[0x4][0x78] ;  /* 0x01000f00ff0c77ac */ /* 0x000ee20008000a00 */
[----:B0-----:R-:W4:Y:S01]  /*2630*/  LDG.E.64 R28, desc[UR36][R16.64+0x10] ;  /* 0x00001024101c7981 */ /* 0x001f22000c1e1b00 */
[----:B------:R-:W-:Y:S01]  /*2640*/  UMOV UR4, 0x54442d18 ;  /* 0x54442d1800047882 */ /* 0x000fe20000000000 */
[----:B------:R-:W-:Y:S01]  /*2650*/  UMOV UR5, 0x401921fb ;  /* 0x401921fb00057882 */ /* 0x000fe20000000000 */
[----:B------:R-:W-:Y:S01]  /*2660*/  CS2R R6, SRZ ;  /* 0x0000000000067805 */ /* 0x000fe2000001ff00 */
[----:B----4-:R-:W-:Y:S01]  /*2670*/  DMUL R28, R28, UR4 ;  /* 0x000000041c1c7c28 */ /* 0x010fe20008000000 */
[----:B--23--:R-:W-:-:S10]  /*2680*/  UMOV UR4, URZ ;  /* 0x000000ff00047c82 */ /* 0x00cfd40008000000 */
.L_x_23:
[----:B------:R-:W-:-:S04]  /*2690*/  IADD3 R16, P0, PT, R6, UR8, RZ ;  /* 0x0000000806107c10 */ /* 0x000fc8000ff1e0ff */
[----:B------:R-:W-:-:S06]  /*26a0*/  IADD3.X R17, PT, PT, R7, UR9, RZ, P0, !PT ;  /* 0x0000000907117c10 */ /* 0x000fcc00087fe4ff */
[----:B------:R-:W2:Y:S01]  /*26b0*/  LDG.E.64 R16, desc[UR36][R16.64] ;  /* 0x0000002410107981 */ /* 0x000ea2000c1e1b00 */
[----:B------:R-:W-:Y:S01]  /*26c0*/  BSSY.RECONVERGENT B2, `(.L_x_16) ;  /* 0x000001c000027945 */ /* 0x000fe20003800200 */
[----:B--2---:R-:W-:-:S08]  /*26d0*/  DFMA R22, R28, R16, R44 ;  /* 0x000000101c16722b */ /* 0x004fd0000000002c */
[----:B------:R-:W-:-:S14]  /*26e0*/  DSETP.NEU.AND P0, PT, |R22|, +INF , PT ;  /* 0x7ff000001600742a */ /* 0x000fdc0003f0d200 */
[----:B0-----:R-:W-:Y:S05]  /*26f0*/  @!P0 BRA `(.L_x_17) ;  /* 0x0000000000588947 */ /* 0x001fea0003800000 */
[----:B------:R-:W-:Y:S01]  /*2700*/  UMOV UR10, 0x6dc9c883 ;  /* 0x6dc9c883000a7882 */ /* 0x000fe20000000000 */
[----:B------:R-:W-:Y:S01]  /*2710*/  UMOV UR11, 0x3fe45f30 ;  /* 0x3fe45f30000b7882 */ /* 0x000fe20000000000 */
[C---:B------:R-:W-:Y:S02]  /*2720*/  DSETP.GE.AND P0, PT, |R22|.reuse, 2.14748364800000000000e+09, PT ;  /* 0x41e000001600742a */ /* 0x040fe40003f06200 */
[----:B-1----:R-:W-:Y:S01]  /*2730*/  DMUL R30, R22, UR10 ;  /* 0x0000000a161e7c28 */ /* 0x002fe20008000000 */
        /* <DEDUP_REMOVED lines=18> */
.L_x_17:
[----:B------:R-:W-:Y:S01]  /*2860*/  DMUL R32, RZ, R22 ;  /* 0x00000016ff207228 */ /* 0x000fe20000000000 */
[----:B------:R-:W-:-:S10]  /*2870*/  IMAD.MOV.U32 R30, RZ, RZ, RZ ;  /* 0x000000ffff1e7224 */ /* 0x000fd400078e00ff */
.L_x_18:
[----:B------:R-:W-:Y:S05]  /*2880*/  BSYNC.RECONVERGENT B2 ;  /* 0x0000000000027941 */ /* 0x000fea0003800200 */
.L_x_16:
[----:B------:R-:W-:-:S05]  /*2890*/  IMAD.SHL.U32 R16, R30, 0x40, RZ ;  /* 0x000000401e107824 */ /* 0x000fca00078e00ff */
[----:B------:R-:W-:-:S04]  /*28a0*/  LOP3.LUT R16, R16, 0x40, RZ, 0xc0, !PT ;  /* 0x0000004010107812 */ /* 0x000fc800078ec0ff */
[----:B------:R-:W-:-:S05]  /*28b0*/  IADD3 R36, P0, PT, R16, UR12, RZ ;  /* 0x0000000c10247c10 */ /* 0x000fca000ff1e0ff */
[----:B------:R-:W-:-:S05]  /*28c0*/  IMAD.X R37, RZ, RZ, UR13, P0 ;  /* 0x0000000dff257e24 */ /* 0x000fca00080e06ff */
[----:B------:R-:W2:Y:S04]  /*28d0*/  LDG.E.128.CONSTANT R16, desc[UR36][R36.64] ;  /* 0x0000002424107981 */ /* 0x000ea8000c1e9d00 */
[----:B------:R-:W3:Y:S04]  /*28e0*/  LDG.E.128.CONSTANT R20, desc[UR36][R36.64+0x10] ;  /* 0x0000102424147981 */ /* 0x000ee8000c1e9d00 */
[----:B------:R-:W4:Y:S01]  /*28f0*/  LDG.E.128.CONSTANT R24, desc[UR36][R36.64+0x20] ;  /* 0x0000202424187981 */ /* 0x000f22000c1e9d00 */
[----:B-1----:R-:W-:Y:S01]  /*2900*/  LOP3.LUT R31, R30, 0x1, RZ, 0xc0, !PT ;  /* 0x000000011e1f7812 */ /* 0x002fe200078ec0ff */
        /* <DEDUP_REMOVED lines=52> */
.L_x_22:
[----:B------:R-:W-:Y:S02]  /*2c50*/  IMAD.MOV.U32 R32, RZ, RZ, R16 ;  /* 0x000000ffff207224 */ /* 0x000fe400078e0010 */
[----:B------:R-:W-:Y:S01]  /*2c60*/  IMAD.MOV.U32 R33, RZ, RZ, R17 ;  /* 0x000000ffff217224 */ /* 0x000fe200078e0011 */
[----:B------:R-:W-:Y:S06]  /*2c70*/  BRA `(.L_x_21) ;  /* 0x0000000000087947 */ /* 0x000fec0003800000 */
.L_x_20:
[----:B------:R-:W-:Y:S01]  /*2c80*/  DMUL R32, RZ, R22 ;  /* 0x00000016ff207228 */ /* 0x000fe20000000000 */
[----:B------:R-:W-:-:S10]  /*2c90*/  IMAD.MOV.U32 R30, RZ, RZ, RZ ;  /* 0x000000ffff1e7224 */ /* 0x000fd400078e00ff */
.L_x_21:
[----:B------:R-:W-:Y:S05]  /*2ca0*/  BSYNC.RECONVERGENT B2 ;  /* 0x0000000000027941 */ /* 0x000fea0003800200 */
.L_x_19:
        /* <DEDUP_REMOVED lines=46> */
.L_x_31:
        /* <DEDUP_REMOVED lines=29> */
.L_x_25:
[----:B------:R-:W-:Y:S01]  /*3160*/  DMUL R32, RZ, R22 ;  /* 0x00000016ff207228 */ /* 0x000fe20000000000 */
[----:B------:R-:W-:-:S10]  /*3170*/  IMAD.MOV.U32 R30, RZ, RZ, RZ ;  /* 0x000000ffff1e7224 */ /* 0x000fd400078e00ff */
.L_x_26:
[----:B------:R-:W-:Y:S05]  /*3180*/  BSYNC.RECONVERGENT B2 ;  /* 0x0000000000027941 */ /* 0x000fea0003800200 */
.L_x_24:
        /* <DEDUP_REMOVED lines=60> */
.L_x_30:
[----:B------:R-:W-:Y:S02]  /*3550*/  IMAD.MOV.U32 R32, RZ, RZ, R16 ;  /* 0x000000ffff207224 */ /* 0x000fe400078e0010 */
[----:B------:R-:W-:Y:S01]  /*3560*/  IMAD.MOV.U32 R33, RZ, RZ, R17 ;  /* 0x000000ffff217224 */ /* 0x000fe200078e0011 */
[----:B------:R-:W-:Y:S06]  /*3570*/  BRA `(.L_x_29) ;  /* 0x0000000000087947 */ /* 0x000fec0003800000 */
.L_x_28:
[----:B------:R-:W-:Y:S01]  /*3580*/  DMUL R32, RZ, R22 ;  /* 0x00000016ff207228 */ /* 0x000fe20000000000 */
[----:B------:R-:W-:-:S10]  /*3590*/  IMAD.MOV.U32 R30, RZ, RZ, RZ ;  /* 0x000000ffff1e7224 */ /* 0x000fd400078e00ff */
.L_x_29:
[----:B------:R-:W-:Y:S05]  /*35a0*/  BSYNC.RECONVERGENT B2 ;  /* 0x0000000000027941 */ /* 0x000fea0003800200 */
.L_x_27:
        /* <DEDUP_REMOVED lines=46> */
.L_x_39:
        /* <DEDUP_REMOVED lines=29> */
.L_x_33:
[----:B------:R-:W-:Y:S01]  /*3a60*/  DMUL R32, RZ, R22 ;  /* 0x00000016ff207228 */ /* 0x000fe20000000000 */
[----:B------:R-:W-:-:S10]  /*3a70*/  IMAD.MOV.U32 R30, RZ, RZ, RZ ;  /* 0x000000ffff1e7224 */ /* 0x000fd400078e00ff */
.L_x_34:
[----:B------:R-:W-:Y:S05]  /*3a80*/  BSYNC.RECONVERGENT B2 ;  /* 0x0000000000027941 */ /* 0x000fea0003800200 */
.L_x_32:
        /* <DEDUP_REMOVED lines=60> */
.L_x_38:
[----:B------:R-:W-:Y:S02]  /*3e50*/  IMAD.MOV.U32 R32, RZ, RZ, R16 ;  /* 0x000000ffff207224 */ /* 0x000fe400078e0010 */
[----:B------:R-:W-:Y:S01]  /*3e60*/  IMAD.MOV.U32 R33, RZ, RZ, R17 ;  /* 0x000000ffff217224 */ /* 0x000fe200078e0011 */
[----:B------:R-:W-:Y:S06]  /*3e70*/  BRA `(.L_x_37) ;  /* 0x0000000000087947 */ /* 0x000fec0003800000 */
.L_x_36:
[----:B------:R-:W-:Y:S01]  /*3e80*/  DMUL R32, RZ, R22 ;  /* 0x00000016ff207228 */ /* 0x000fe20000000000 */
[----:B------:R-:W-:-:S10]  /*3e90*/  IMAD.MOV.U32 R30, RZ, RZ, RZ ;  /* 0x000000ffff1e7224 */ /* 0x000fd400078e00ff */
.L_x_37:
[----:B------:R-:W-:Y:S05]  /*3ea0*/  BSYNC.RECONVERGENT B2 ;  /* 0x0000000000027941 */ /* 0x000fea0003800200 */
.L_x_35:
        /* <DEDUP_REMOVED lines=37> */
[----:B0-----:R-:W2:Y:S04]  /*4100*/  LDL.128 R28, [R1] ;  /* 0x00000000011c7983 */ /* 0x001ea80000100c00 */
[----:B------:R-:W3:Y:S04]  /*4110*/  LDL.128 R16, [R1+0x10] ;  /* 0x0000100001107983 */ /* 0x000ee80000100c00 */
[----:B------:R-:W4:Y:S04]  /*4120*/  LDL.128 R20, [R1+0x20] ;  /* 0x0000200001147983 */ /* 0x000f280000100c00 */
[----:B------:R-:W5:Y:S01]  /*4130*/  LDL.128 R24, [R1+0x30] ;  /* 0x0000300001187983 */ /* 0x000f620000100c00 */
[----:B------:R-:W-:Y:S01]  /*4140*/  UMOV UR4, 0x4 ;  /* 0x0000000400047882 */ /* 0x000fe20000000000 */
[----:B--2---:R-:W-:-:S02]  /*4150*/  DADD R6, -RZ, |R30| ;  /* 0x00000000ff067229 */ /* 0x004fc4000000051e */
[--C-:B------:R-:W-:Y:S02]  /*4160*/  DADD R32, -RZ, |R28|.reuse ;  /* 0x00000000ff207229 */ /* 0x100fe4000000051c */
[----:B------:R-:W-:Y:S02]  /*4170*/  DSETP.GT.AND P0, PT, |R30|, |R28|, PT ;  /* 0x4000001c1e00722a */ /* 0x000fe40003f04200 */
[----:B---3--:R-:W-:-:S06]  /*4180*/  DADD R28, -RZ, |R16| ;  /* 0x00000000ff1c7229 */ /* 0x008fcc0000000510 */
[----:B------:R-:W-:Y:S02]  /*4190*/  FSEL R6, R6, R32, P0 ;  /* 0x0000002006067208 */ /* 0x000fe40000000000 */
[----:B------:R-:W-:-:S06]  /*41a0*/  FSEL R7, R7, R33, P0 ;  /* 0x0000002107077208 */ /* 0x000fcc0000000000 */
[----:B------:R-:W-:Y:S02]  /*41b0*/  DSETP.GT.AND P0, PT, |R16|, R6, PT ;  /* 0x000000061000722a */ /* 0x000fe40003f04200 */
[----:B------:R-:W-:-:S04]  /*41c0*/  DADD R16, -RZ, |R18| ;  /* 0x00000000ff107229 */ /* 0x000fc80000000512 */
[----:B------:R-:W-:Y:S02]  /*41d0*/  FSEL R6, R28, R6, P0 ;  /* 0x000000061c067208 */ /* 0x000fe40000000000 */
[----:B------:R-:W-:-:S06]  /*41e0*/  FSEL R7, R29, R7, P0 ;  /* 0x000000071d077208 */ /* 0x000fcc0000000000 */
[----:B------:R-:W-:Y:S02]  /*41f0*/  DSETP.GT.AND P0, PT, |R18|, R6, PT ;  /* 0x000000061200722a */ /* 0x000fe40003f04200 */
[----:B-----5:R-:W-:-:S04]  /*4200*/  DADD R18, -RZ, |R26| ;  /* 0x00000000ff127229 */ /* 0x020fc8000000051a */
[----:B------:R-:W-:Y:S02]  /*4210*/  FSEL R6, R16, R6, P0 ;  /* 0x0000000610067208 */ /* 0x000fe40000000000 */
[----:B------:R-:W-:Y:S01]  /*4220*/  FSEL R7, R17, R7, P0 ;  /* 0x0000000711077208 */ /* 0x000fe20000000000 */
[----:B----4-:R-:W-:-:S05]  /*4230*/  DADD R16, -RZ, |R20| ;  /* 0x00000000ff107229 */ /* 0x010fca0000000514 */
[----:B------:R-:W-:-:S06]  /*4240*/  DSETP.GT.AND P0, PT, |R20|, R6, PT ;  /* 0x000000061400722a */ /* 0x000fcc0003f04200 */
[----:B------:R-:W-:Y:S02]  /*4250*/  FSEL R6, R16, R6, P0 ;  /* 0x0000000610067208 */ /* 0x000fe40000000000 */
[----:B------:R-:W-:Y:S01]  /*4260*/  FSEL R7, R17, R7, P0 ;  /* 0x0000000711077208 */ /* 0x000fe20000000000 */
[----:B------:R-:W-:-:S05]  /*4270*/  DADD R16, -RZ, |R22| ;  /* 0x00000000ff107229 */ /* 0x000fca0000000516 */
[----:B------:R-:W-:-:S06]  /*4280*/  DSETP.GT.AND P0, PT, |R22|, R6, PT ;  /* 0x000000061600722a */ /* 0x000fcc0003f04200 */
[----:B------:R-:W-:Y:S02]  /*4290*/  FSEL R6, R16, R6, P0 ;  /* 0x0000000610067208 */ /* 0x000fe40000000000 */
[----:B------:R-:W-:Y:S01]  /*42a0*/  FSEL R7, R17, R7, P0 ;  /* 0x0000000711077208 */ /* 0x000fe20000000000 */
[----:B------:R-:W-:-:S05]  /*42b0*/  DADD R16, -RZ, |R24| ;  /* 0x00000000ff107229 */ /* 0x000fca0000000518 */
[----:B------:R-:W-:-:S06]  /*42c0*/  DSETP.GT.AND P0, PT, |R24|, R6, PT ;  /* 0x000000061800722a */ /* 0x000fcc0003f04200 */
[----:B------:R-:W-:Y:S01]  /*42d0*/  FSEL R16, R16, R6, P0 ;  /* 0x0000000610107208 */ /* 0x000fe20000000000 */
[----:B------:R-:W-:Y:S01]  /*42e0*/  VIADD R6, R1, 0x30 ;  /* 0x0000003001067836 */ /* 0x000fe20000000000 */
[----:B------:R-:W-:-:S06]  /*42f0*/  FSEL R17, R17, R7, P0 ;  /* 0x0000000711117208 */ /* 0x000fcc0000000000 */
[----:B------:R-:W-:-:S06]  /*4300*/  DSETP.GT.AND P0, PT, |R26|, R16, PT ;  /* 0x000000101a00722a */ /* 0x000fcc0003f04200 */
[----:B------:R-:W-:Y:S02]  /*4310*/  FSEL R36, R18, R16, P0 ;  /* 0x0000001012247208 */ /* 0x000fe40000000000 */
[----:B------:R-:W-:-:S07]  /*4320*/  FSEL R37, R19, R17, P0 ;  /* 0x0000001113257208 */ /* 0x000fce0000000000 */
.L_x_40:
[----:B------:R-:W2:Y:S04]  /*4330*/  LDL.128 R20, [R6+0x10] ;  /* 0x0000100006147983 */ /* 0x000ea80000100c00 */
[----:B------:R-:W3:Y:S04]  /*4340*/  LDL.128 R24, [R6+0x20] ;  /* 0x0000200006187983 */ /* 0x000ee80000100c00 */
[----:B------:R-:W4:Y:S04]  /*4350*/  LDL.128 R28, [R6+0x30] ;  /* 0x00003000061c7983 */ /* 0x000f280000100c00 */
[----:B------:R-:W5:Y:S04]  /*4360*/  LDL.128 R32, [R6+0x40] ;  /* 0x0000400006207983 */ /* 0x000f680000100c00 */
[----:B------:R-:W5:Y:S01]  /*4370*/  LDL.128 R16, [R6+0x50] ;  /* 0x0000500006107983 */ /* 0x000f620000100c00 */
[----:B--2---:R-:W-:-:S02]  /*4380*/  DADD R38, -RZ, |R20| ;  /* 0x00000000ff267229 */ /* 0x004fc40000000514 */
[----:B------:R-:W-:-:S08]  /*4390*/  DSETP.GT.AND P0, PT, |R20|, R36, PT ;  /* 0x000000241400722a */ /* 0x000fd00003f04200 */
[----:B------:R-:W-:Y:S02]  /*43a0*/  FSEL R20, R38, R36, P0 ;  /* 0x0000002426147208 */ /* 0x000fe40000000000 */
[----:B------:R-:W-:Y:S02]  /*43b0*/  FSEL R21, R39, R37, P0 ;  /* 0x0000002527157208 */ /* 0x000fe40000000000 */
[----:B------:R-:W2:Y:S04]  /*43c0*/  LDL.128 R36, [R6+0x60] ;  /* 0x0000600006247983 */ /* 0x000ea80000100c00 */
[----:B------:R-:W-:Y:S02]  /*43d0*/  DSETP.GT.AND P0, PT, |R22|, R20, PT ;  /* 0x000000141600722a */ /* 0x000fe40003f04200 */
[----:B------:R-:W-:-:S10]  /*43e0*/  DADD R22, -RZ, |R22| ;  /* 0x00000000ff167229 */ /* 0x000fd40000000516 */
[----:B------:R-:W-:Y:S02]  /*43f0*/  FSEL R50, R22, R20, P0 ;  /* 0x0000001416327208 */ /* 0x000fe40000000000 */
[----:B------:R-:W-:Y:S02]  /*4400*/  FSEL R51, R23, R21, P0 ;  /* 0x0000001517337208 */ /* 0x000fe40000000000 */
[----:B------:R-:W2:Y:S04]  /*4410*/  LDL.128 R20, [R6+0x70] ;  /* 0x0000700006147983 */ /* 0x000ea80000100c00 */
[----:B---3--:R-:W-:Y:S02]  /*4420*/  DSETP.GT.AND P0, PT, |R24|, R50, PT ;  /* 0x000000321800722a */ /* 0x008fe40003f04200 */
[----:B------:R-:W-:-:S10]  /*4430*/  DADD R24, -RZ, |R24| ;  /* 0x00000000ff187229 */ /* 0x000fd40000000518 */
[----:B------:R-:W-:Y:S02]  /*4440*/  FSEL R24, R24, R50, P0 ;  /* 0x0000003218187208 */ /* 0x000fe40000000000 */
[----:B------:R-:W-:-:S06]  /*4450*/  FSEL R25, R25, R51, P0 ;  /* 0x0000003319197208 */ /* 0x000fcc0000000000 */
[----:B------:R-:W-:Y:S02]  /*4460*/  DSETP.GT.AND P0, PT, |R26|, R24, PT ;  /* 0x000000181a00722a */ /* 0x000fe40003f04200 */
[----:B------:R-:W-:-:S10]  /*4470*/  DADD R26, -RZ, |R26| ;  /* 0x00000000ff1a7229 */ /* 0x000fd4000000051a */
[----:B------:R-:W-:Y:S02]  /*4480*/  FSEL R50, R26, R24, P0 ;  /* 0x000000181a327208 */ /* 0x000fe40000000000 */
[----:B------:R-:W-:Y:S02]  /*4490*/  FSEL R51, R27, R25, P0 ;  /* 0x000000191b337208 */ /* 0x000fe40000000000 */
[----:B------:R-:W3:Y:S04]  /*44a0*/  LDL.128 R24, [R6+0x80] ;  /* 0x0000800006187983 */ /* 0x000ee80000100c00 */
[----:B----4-:R-:W-:Y:S02]  /*44b0*/  DSETP.GT.AND P0, PT, |R28|, R50, PT ;  /* 0x000000321c00722a */ /* 0x010fe40003f04200 */
[----:B------:R-:W-:-:S10]  /*44c0*/  DADD R28, -RZ, |R28| ;  /* 0x00000000ff1c7229 */ /* 0x000fd4000000051c */
[----:B------:R-:W-:Y:S02]  /*44d0*/  FSEL R28, R28, R50, P0 ;  /* 0x000000321c1c7208 */ /* 0x000fe40000000000 */
[----:B------:R-:W-:-:S06]  /*44e0*/  FSEL R29, R29, R51, P0 ;  /* 0x000000331d1d7208 */ /* 0x000fcc0000000000 */
[----:B------:R-:W-:Y:S02]  /*44f0*/  DSETP.GT.AND P0, PT, |R30|, R28, PT ;  /* 0x0000001c1e00722a */ /* 0x000fe40003f04200 */
[----:B------:R-:W-:-:S10]  /*4500*/  DADD R30, -RZ, |R30| ;  /* 0x00000000ff1e7229 */ /* 0x000fd4000000051e */
[----:B------:R-:W-:Y:S02]  /*4510*/  FSEL R50, R30, R28, P0 ;  /* 0x0000001c1e327208 */ /* 0x000fe40000000000 */
[----:B------:R-:W-:Y:S02]  /*4520*/  FSEL R51, R31, R29, P0 ;  /* 0x0000001d1f337208 */ /* 0x000fe40000000000 */
[----:B------:R-:W4:Y:S04]  /*4530*/  LDL.128 R28, [R6+0x90] ;  /* 0x00009000061c7983 */ /* 0x000f280000100c00 */
[----:B-----5:R-:W-:Y:S02]  /*4540*/  DSETP.GT.AND P0, PT, |R32|, R50, PT ;  /* 0x000000322000722a */ /* 0x020fe40003f04200 */
[----:B------:R-:W-:-:S10]  /*4550*/  DADD R32, -RZ, |R32| ;  /* 0x00000000ff207229 */ /* 0x000fd40000000520 */
[----:B------:R-:W-:Y:S02]  /*4560*/  FSEL R32, R32, R50, P0 ;  /* 0x0000003220207208 */ /* 0x000fe40000000000 */
[----:B------:R-:W-:-:S06]  /*4570*/  FSEL R33, R33, R51, P0 ;  /* 0x0000003321217208 */ /* 0x000fcc0000000000 */
[----:B------:R-:W-:Y:S02]  /*4580*/  DSETP.GT.AND P0, PT, |R34|, R32, PT ;  /* 0x000000202200722a */ /* 0x000fe40003f04200 */
[----:B------:R-:W-:-:S10]  /*4590*/  DADD R34, -RZ, |R34| ;  /* 0x00000000ff227229 */ /* 0x000fd40000000522 */
[----:B------:R-:W-:Y:S02]  /*45a0*/  FSEL R50, R34, R32, P0 ;  /* 0x0000002022327208 */ /* 0x000fe40000000000 */
[----:B------:R-:W-:Y:S02]  /*45b0*/  FSEL R51, R35, R33, P0 ;  /* 0x0000002123337208 */ /* 0x000fe40000000000 */
[----:B------:R-:W5:Y:S04]  /*45c0*/  LDL.128 R32, [R6+0xa0] ;  /* 0x0000a00006207983 */ /* 0x000f680000100c00 */
[----:B------:R-:W-:Y:S02]  /*45d0*/  DSETP.GT.AND P0, PT, |R16|, R50, PT ;  /* 0x000000321000722a */ /* 0x000fe40003f04200 */
        /* <DEDUP_REMOVED lines=8> */
[----:B--2---:R-:W-:Y:S02]  /*4660*/  DSETP.GT.AND P0, PT, |R36|, R50, PT ;  /* 0x000000322400722a */ /* 0x004fe40003f04200 */
[----:B------:R-:W-:-:S10]  /*4670*/  DADD R36, -RZ, |R36| ;  /* 0x00000000ff247229 */ /* 0x000fd40000000524 */
[----:B------:R-:W-:Y:S02]  /*4680*/  FSEL R36, R36, R50, P0 ;  /* 0x0000003224247208 */ /* 0x000fe40000000000 */
[----:B------:R-:W-:-:S06]  /*4690*/  FSEL R37, R37, R51, P0 ;  /* 0x0000003325257208 */ /* 0x000fcc0000000000 */
[----:B------:R-:W-:Y:S02]  /*46a0*/  DSETP.GT.AND P0, PT, |R38|, R36, PT ;  /* 0x000000242600722a */ /* 0x000fe40003f04200 */
[----:B------:R-:W-:-:S10]  /*46b0*/  DADD R38, -RZ, |R38| ;  /* 0x00000000ff267229 */ /* 0x000fd40000000526 */
[----:B------:R-:W-:Y:S02]  /*46c0*/  FSEL R50, R38, R36, P0 ;  /* 0x0000002426327208 */ /* 0x000fe40000000000 */
[----:B------:R-:W-:Y:S02]  /*46d0*/  FSEL R51, R39, R37, P0 ;  /* 0x0000002527337208 */ /* 0x000fe40000000000 */
[----:B------:R-:W2:Y:S04]  /*46e0*/  LDL.128 R36, [R6+0xc0] ;  /* 0x0000c00006247983 */ /* 0x000ea80000100c00 */
        /* <DEDUP_REMOVED lines=223> */
[----:B------:R-:W-:-:S06]  /*54e0*/  FSEL R21, R23, R21, P0 ;  /* 0x0000001517157208 */ /* 0x000fcc0000000000 */
[----:B---3--:R-:W-:Y:S02]  /*54f0*/  DSETP.GT.AND P0, PT, |R24|, R20, PT ;  /* 0x000000141800722a */ /* 0x008fe40003f04200 */
[----:B------:R-:W-:Y:S02]  /*5500*/  DADD R24, -RZ, |R24| ;  /* 0x00000000ff187229 */ /* 0x000fe40000000518 */
[----:B------:R-:W-:-:S08]  /*5510*/  DADD R22, -RZ, |R26| ;  /* 0x00000000ff167229 */ /* 0x000fd0000000051a */
[----:B------:R-:W-:Y:S02]  /*5520*/  FSEL R20, R24, R20, P0 ;  /* 0x0000001418147208 */ /* 0x000fe40000000000 */
[----:B------:R-:W-:-:S06]  /*5530*/  FSEL R21, R25, R21, P0 ;  /* 0x0000001519157208 */ /* 0x000fcc0000000000 */
[----:B------:R-:W-:Y:S01]  /*5540*/  DSETP.GT.AND P0, PT, |R26|, R20, PT ;  /* 0x000000141a00722a */ /* 0x000fe20003f04200 */
[----:B------:R-:W3:Y:S05]  /*5550*/  LDL.128 R24, [R6+0x250] ;  /* 0x0002500006187983 */ /* 0x000eea0000100c00 */
[----:B------:R-:W-:Y:S02]  /*5560*/  FSEL R20, R22, R20, P0 ;  /* 0x0000001416147208 */ /* 0x000fe40000000000 */
[----:B------:R-:W-:-:S06]  /*5570*/  FSEL R21, R23, R21, P0 ;  /* 0x0000001517157208 */ /* 0x000fcc0000000000 */
[----:B----4-:R-:W-:Y:S02]  /*5580*/  DSETP.GT.AND P0, PT, |R28|, R20, PT ;  /* 0x000000141c00722a */ /* 0x010fe40003f04200 */
[----:B------:R-:W-:-:S10]  /*5590*/  DADD R28, -RZ, |R28| ;  /* 0x00000000ff1c7229 */ /* 0x000fd4000000051c */
[----:B------:R-:W-:Y:S02]  /*55a0*/  FSEL R28, R28, R20, P0 ;  /* 0x000000141c1c7208 */ /* 0x000fe40000000000 */
[----:B------:R-:W-:Y:S02]  /*55b0*/  FSEL R29, R29, R21, P0 ;  /* 0x000000151d1d7208 */ /* 0x000fe40000000000 */
[----:B------:R-:W4:Y:S04]  /*55c0*/  LDL.128 R20, [R6+0x260] ;  /* 0x0002600006147983 */ /* 0x000f280000100c00 */
        /* <DEDUP_REMOVED lines=32> */
[----:B------:R-:W-:-:S10]  /*57d0*/  DADD R24, -RZ, |R24| ;  /* 0x00000000ff187229 */ /* 0x000fd40000000518 */
[----:B------:R-:W-:Y:S02]  /*57e0*/  FSEL R24, R24, R36, P0 ;  /* 0x0000002418187208 */ /* 0x000fe40000000000 */
[----:B------:R-:W-:Y:S01]  /*57f0*/  FSEL R25, R25, R37, P0 ;  /* 0x0000002519197208 */ /* 0x000fe20000000000 */
[----:B------:R-:W-:-:S05]  /*5800*/  DADD R36, -RZ, |R26| ;  /* 0x00000000ff247229 */ /* 0x000fca000000051a */
[----:B------:R-:W-:-:S06]  /*5810*/  DSETP.GT.AND P0, PT, |R26|, R24, PT ;  /* 0x000000181a00722a */ /* 0x000fcc0003f04200 */
[----:B------:R-:W-:Y:S02]  /*5820*/  FSEL R36, R36, R24, P0 ;  /* 0x0000001824247208 */ /* 0x000fe40000000000 */
[----:B------:R-:W-:Y:S02]  /*5830*/  FSEL R37, R37, R25, P0 ;  /* 0x0000001925257208 */ /* 0x000fe40000000000 */
[----:B------:R-:W2:Y:S01]  /*5840*/  LDL.128 R24, [R6+0x2a0] ;  /* 0x0002a00006187983 */ /* 0x000ea20000100c00 */
[----:B----4-:R-:W-:-:S03]  /*5850*/  DADD R38, -RZ, |R20| ;  /* 0x00000000ff267229 */ /* 0x010fc60000000514 */
[----:B------:R-:W-:-:S07]  /*5860*/  DSETP.GT.AND P0, PT, |R20|, R36, PT ;  /* 0x000000241400722a */ /* 0x000fce0003f04200 */
[----:B------:R-:W-:Y:S02]  /*5870*/  FSEL R20, R38, R36, P0 ;  /* 0x0000002426147208 */ /* 0x000fe40000000000 */
[----:B------:R-:W-:Y:S01]  /*5880*/  FSEL R21, R39, R37, P0 ;  /* 0x0000002527157208 */ /* 0x000fe20000000000 */
[----:B------:R-:W-:-:S05]  /*5890*/  DADD R36, -RZ, |R22| ;  /* 0x00000000ff247229 */ /* 0x000fca0000000516 */
[----:B------:R-:W-:-:S06]  /*58a0*/  DSETP.GT.AND P0, PT, |R22|, R20, PT ;  /* 0x000000141600722a */ /* 0x000fcc0003f04200 */
[----:B------:R-:W-:Y:S02]  /*58b0*/  FSEL R36, R36, R20, P0 ;  /* 0x0000001424247208 */ /* 0x000fe40000000000 */
[----:B------:R-:W-:Y:S02]  /*58c0*/  FSEL R37, R37, R21, P0 ;  /* 0x0000001525257208 */ /* 0x000fe40000000000 */
[----:B------:R-:W3:Y:S04]  /*58d0*/  LDL.128 R20, [R6+0x2b0] ;  /* 0x0002b00006147983 */ /* 0x000ee80000100c00 */
[----:B------:R-:W-:Y:S02]  /*58e0*/  DSETP.GT.AND P0, PT, |R28|, R36, PT ;  /* 0x000000241c00722a */ /* 0x000fe40003f04200 */
[----:B------:R-:W-:-:S10]  /*58f0*/  DADD R28, -RZ, |R28| ;  /* 0x00000000ff1c7229 */ /* 0x000fd4000000051c */
[----:B------:R-:W-:Y:S02]  /*5900*/  FSEL R28, R28, R36, P0 ;  /* 0x000000241c1c7208 */ /* 0x000fe40000000000 */
[----:B------:R-:W-:Y:S01]  /*5910*/  FSEL R29, R29, R37, P0 ;  /* 0x000000251d1d7208 */ /* 0x000fe20000000000 */
[----:B------:R-:W-:-:S05]  /*5920*/  DADD R36, -RZ, |R30| ;  /* 0x00000000ff247229 */ /* 0x000fca000000051e */
[----:B------:R-:W-:-:S06]  /*5930*/  DSETP.GT.AND P0, PT, |R30|, R28, PT ;  /* 0x0000001c1e00722a */ /* 0x000fcc0003f04200 */
[----:B------:R-:W-:Y:S02]  /*5940*/  FSEL R28, R36, R28, P0 ;  /* 0x0000001c241c7208 */ /* 0x000fe40000000000 */
[----:B------:R-:W-:Y:S02]  /*5950*/  FSEL R29, R37, R29, P0 ;  /* 0x0000001d251d7208 */ /* 0x000fe40000000000 */
[----:B------:R-:W4:Y:S04]  /*5960*/  LDL.128 R36, [R6+0x2c0] ;  /* 0x0002c00006247983 */ /* 0x000f280000100c00 */
[----:B-----5:R-:W-:Y:S02]  /*5970*/  DSETP.GT.AND P0, PT, |R32|, R28, PT ;  /* 0x0000001c2000722a */ /* 0x020fe40003f04200 */
[----:B------:R-:W-:-:S10]  /*5980*/  DADD R32, -RZ, |R32| ;  /* 0x00000000ff207229 */ /* 0x000fd40000000520 */
[----:B------:R-:W-:Y:S02]  /*5990*/  FSEL R32, R32, R28, P0 ;  /* 0x0000001c20207208 */ /* 0x000fe40000000000 */
[----:B------:R-:W-:Y:S02]  /*59a0*/  FSEL R33, R33, R29, P0 ;  /* 0x0000001d21217208 */ /* 0x000fe40000000000 */
[----:B------:R-:W5:Y:S04]  /*59b0*/  LDL.128 R28, [R6+0x2d0] ;  /* 0x0002d000061c7983 */ /* 0x000f680000100c00 */
[----:B------:R-:W-:Y:S02]  /*59c0*/  DSETP.GT.AND P0, PT, |R34|, R32, PT ;  /* 0x000000202200722a */ /* 0x000fe40003f04200 */
[----:B------:R-:W-:-:S10]  /*59d0*/  DADD R34, -RZ, |R34| ;  /* 0x00000000ff227229 */ /* 0x000fd40000000522 */
[----:B------:R-:W-:Y:S02]  /*59e0*/  FSEL R50, R34, R32, P0 ;  /* 0x0000002022327208 */ /* 0x000fe40000000000 */
[----:B------:R-:W-:Y:S02]  /*59f0*/  FSEL R51, R35, R33, P0 ;  /* 0x0000002123337208 */ /* 0x000fe40000000000 */
[----:B------:R0:W5:Y:S04]  /*5a00*/  LDL.128 R32, [R6+0x2e0] ;  /* 0x0002e00006207983 */ /* 0x0001680000100c00 */
[----:B------:R-:W-:Y:S02]  /*5a10*/  DSETP.GT.AND P0, PT, |R16|, R50, PT ;  /* 0x000000321000722a */ /* 0x000fe40003f04200 */
[----:B------:R-:W-:-:S10]  /*5a20*/  DADD R16, -RZ, |R16| ;  /* 0x00000000ff107229 */ /* 0x000fd40000000510 */
[----:B------:R-:W-:Y:S02]  /*5a30*/  FSEL R16, R16, R50, P0 ;  /* 0x0000003210107208 */ /* 0x000fe40000000000 */
[----:B------:R-:W-:-:S06]  /*5a40*/  FSEL R17, R17, R51, P0 ;  /* 0x0000003311117208 */ /* 0x000fcc0000000000 */
[----:B------:R-:W-:Y:S02]  /*5a50*/  DSETP.GT.AND P0, PT, |R18|, R16, PT ;  /* 0x000000101200722a */ /* 0x000fe40003f04200 */
[----:B------:R-:W-:-:S10]  /*5a60*/  DADD R18, -RZ, |R18| ;  /* 0x00000000ff127229 */ /* 0x000fd40000000512 */
[----:B------:R-:W-:Y:S02]  /*5a70*/  FSEL R16, R18, R16, P0 ;  /* 0x0000001012107208 */ /* 0x000fe40000000000 */
[----:B------:R-:W-:Y:S01]  /*5a80*/  FSEL R17, R19, R17, P0 ;  /* 0x0000001113117208 */ /* 0x000fe20000000000 */
[----:B------:R-:W-:-:S04]  /*5a90*/  UIADD3 UR4, UPT, UPT, UR4, 0x5c, URZ ;  /* 0x0000005c04047890 */ /* 0x000fc8000fffe0ff */
[----:B------:R-:W-:Y:S01]  /*5aa0*/  UISETP.NE.AND UP0, UPT, UR4, 0x752c, UPT ;  /* 0x0000752c0400788c */ /* 0x000fe2000bf05270 */
[----:B0-----:R-:W-:Y:S01]  /*5ab0*/  VIADD R6, R6, 0x2e0 ;  /* 0x000002e006067836 */ /* 0x001fe20000000000 */
[----:B--2---:R-:W-:Y:S02]  /*5ac0*/  DSETP.GT.AND P0, PT, |R24|, R16, PT ;  /* 0x000000101800722a */ /* 0x004fe40003f04200 */
[----:B------:R-:W-:Y:S02]  /*5ad0*/  DADD R24, -RZ, |R24| ;  /* 0x00000000ff187229 */ /* 0x000fe40000000518 */
[----:B------:R-:W-:-:S08]  /*5ae0*/  DADD R18, -RZ, |R26| ;  /* 0x00000000ff127229 */ /* 0x000fd0000000051a */
[----:B------:R-:W-:Y:S02]  /*5af0*/  FSEL R16, R24, R16, P0 ;  /* 0x0000001018107208 */ /* 0x000fe40000000000 */
[----:B------:R-:W-:-:S06]  /*5b00*/  FSEL R17, R25, R17, P0 ;  /* 0x0000001119117208 */ /* 0x000fcc0000000000 */
[----:B------:R-:W-:-:S06]  /*5b10*/  DSETP.GT.AND P0, PT, |R26|, R16, PT ;  /* 0x000000101a00722a */ /* 0x000fcc0003f04200 */
[----:B------:R-:W-:Y:S02]  /*5b20*/  FSEL R16, R18, R16, P0 ;  /* 0x0000001012107208 */ /* 0x000fe40000000000 */
[----:B------:R-:W-:Y:S01]  /*5b30*/  FSEL R17, R19, R17, P0 ;  /* 0x0000001113117208 */ /* 0x000fe20000000000 */
[----:B---3--:R-:W-:-:S05]  /*5b40*/  DADD R18, -RZ, |R20| ;  /* 0x00000000ff127229 */ /* 0x008fca0000000514 */
[----:B------:R-:W-:-:S06]  /*5b50*/  DSETP.GT.AND P0, PT, |R20|, R16, PT ;  /* 0x000000101400722a */ /* 0x000fcc0003f04200 */
[----:B------:R-:W-:Y:S02]  /*5b60*/  FSEL R16, R18, R16, P0 ;  /* 0x0000001012107208 */ /* 0x000fe40000000000 */
[----:B------:R-:W-:Y:S01]  /*5b70*/  FSEL R17, R19, R17, P0 ;  /* 0x0000001113117208 */ /* 0x000fe20000000000 */
[----:B------:R-:W-:-:S05]  /*5b80*/  DADD R18, -RZ, |R22| ;  /* 0x00000000ff127229 */ /* 0x000fca0000000516 */
[----:B------:R-:W-:-:S06]  /*5b90*/  DSETP.GT.AND P0, PT, |R22|, R16, PT ;  /* 0x000000101600722a */ /* 0x000fcc0003f04200 */
        /* <DEDUP_REMOVED lines=10> */
[----:B-----5:R-:W-:-:S05]  /*5c40*/  DADD R18, -RZ, |R28| ;  /* 0x00000000ff127229 */ /* 0x020fca000000051c */
        /* <DEDUP_REMOVED lines=15> */
[----:B------:R-:W-:Y:S06]  /*5d40*/  BRA.U UP0, `(.L_x_40) ;  /* 0xffffffe500787547 */ /* 0x000fec000b83ffff */
[----:B------:R-:W0:Y:S01]  /*5d50*/  S2UR UR5, SR_CgaCtaId ;  /* 0x00000000000579c3 */ /* 0x000e220000008800 */
[----:B------:R-:W-:Y:S01]  /*5d60*/  UMOV UR4, 0x400 ;  /* 0x0000040000047882 */ /* 0x000fe20000000000 */
[----:B------:R-:W-:Y:S02]  /*5d70*/  ISETP.GE.U32.AND P1, PT, R5, 0x2, PT ;  /* 0x000000020500780c */ /* 0x000fe40003f26070 */
[----:B------:R-:W-:Y:S01]  /*5d80*/  ISETP.NE.AND P0, PT, R4, RZ, PT ;  /* 0x000000ff0400720c */ /* 0x000fe20003f05270 */
[----:B0-----:R-:W-:-:S06]  /*5d90*/  ULEA UR4, UR5, UR4, 0x18 ;  /* 0x0000000405047291 */ /* 0x001fcc000f8ec0ff */
[----:B------:R-:W-:-:S05]  /*5da0*/  LEA R19, R4, UR4, 0x3 ;  /* 0x0000000404137c11 */ /* 0x000fca000f8e18ff */
[----:B------:R0:W-:Y:S01]  /*5db0*/  STS.64 [R19], R36 ;  /* 0x0000002413007388 */ /* 0x0001e20000000a00 */
[----:B------:R-:W-:Y:S06]  /*5dc0*/  BAR.SYNC.DEFER_BLOCKING 0x0 ;  /* 0x0000000000007b1d */ /* 0x000fec0000010000 */
[----:B------:R-:W-:Y:S05]  /*5dd0*/  @!P1 BRA `(.L_x_41) ;  /* 0x0000000000489947 */ /* 0x000fea0003800000 */
.L_x_42:
[----:B------:R-:W-:-:S04]  /*5de0*/  SHF.R.U32.HI R18, RZ, 0x1, R5 ;  /* 0x00000001ff127819 */ /* 0x000fc80000011605 */
[----:B------:R-:W-:-:S13]  /*5df0*/  ISETP.GE.U32.AND P1, PT, R4, R18, PT ;  /* 0x000000120400720c */ /* 0x000fda0003f26070 */
[----:B------:R-:W-:Y:S01]  /*5e00*/  @!P1 IMAD R16, R18, 0x8, R19 ;  /* 0x0000000812109824 */ /* 0x000fe200078e0213 */
[----:B------:R-:W1:Y:S05]  /*5e10*/  @!P1 LDS.64 R6, [R19] ;  /* 0x0000000013069984 */ /* 0x000e6a0000000a00 */
[----:B------:R-:W2:Y:S01]  /*5e20*/  @!P1 LDS.64 R16, [R16] ;  /* 0x0000000010109984 */ /* 0x000ea20000000a00 */
[----:B-1----:R-:W-:Y:S01]  /*5e30*/  @!P1 IMAD.MOV.U32 R20, RZ, RZ, R7 ;  /* 0x000000ffff149224 */ /* 0x002fe200078e0007 */
[----:B--2---:R-:W-:Y:S01]  /*5e40*/  @!P1 DSETP.MIN.AND P2, P3, R6, R16, PT ;  /* 0x000000100600922a */ /* 0x004fe20003b40000 */
[----:B------:R-:W-:Y:S02]  /*5e50*/  @!P1 IMAD.MOV.U32 R21, RZ, RZ, R17 ;  /* 0x000000ffff159224 */ /* 0x000fe400078e0011 */
[----:B------:R-:W-:-:S03]  /*5e60*/  @!P1 IMAD.MOV.U32 R7, RZ, RZ, R16 ;  /* 0x000000ffff079224 */ /* 0x000fc600078e0010 */
[----:B------:R-:W-:Y:S02]  /*5e70*/  @!P1 FSEL R20, R20, R21, P2 ;  /* 0x0000001514149208 */ /* 0x000fe40001000000 */
[----:B------:R-:W-:Y:S02]  /*5e80*/  @!P1 LOP3.LUT R21, R21, 0x80000, RZ, 0xfc, !PT ;  /* 0x0008000015159812 */ /* 0x000fe400078efcff */
[----:B------:R-:W-:Y:S02]  /*5e90*/  @!P1 SEL R6, R6, R7, P2 ;  /* 0x0000000706069207 */ /* 0x000fe40001000000 */
[----:B------:R-:W-:-:S05]  /*5ea0*/  @!P1 SEL R7, R21, R20, P3 ;  /* 0x0000001415079207 */ /* 0x000fca0001800000 */
[----:B------:R1:W-:Y:S01]  /*5eb0*/  @!P1 STS.64 [R19], R6 ;  /* 0x0000000613009388 */ /* 0x0003e20000000a00 */
[----:B------:R-:W-:Y:S01]  /*5ec0*/  BAR.SYNC.DEFER_BLOCKING 0x0 ;  /* 0x0000000000007b1d */ /* 0x000fe20000010000 */
[----:B------:R-:W-:Y:S01]  /*5ed0*/  ISETP.GT.U32.AND P1, PT, R5, 0x3, PT ;  /* 0x000000030500780c */ /* 0x000fe20003f24070 */
[----:B------:R-:W-:-:S12]  /*5ee0*/  IMAD.MOV.U32 R5, RZ, RZ, R18 ;  /* 0x000000ffff057224 */ /* 0x000fd800078e0012 */
[----:B-1----:R-:W-:Y:S05]  /*5ef0*/  @P1 BRA `(.L_x_42) ;  /* 0xfffffffc00b81947 */ /* 0x002fea000383ffff */
.L_x_41:
[----:B------:R-:W-:Y:S05]  /*5f00*/  @P0 EXIT ;  /* 0x000000000000094d */ /* 0x000fea0003800000 */
[----:B------:R-:W1:Y:S01]  /*5f10*/  S2UR UR5, SR_CgaCtaId ;  /* 0x00000000000579c3 */ /* 0x000e620000008800 */
[----:B------:R-:W-:-:S07]  /*5f20*/  UMOV UR4, 0x400 ;  /* 0x0000040000047882 */ /* 0x000fce0000000000 */
[----:B------:R-:W2:Y:S01]  /*5f30*/  LDC.64 R20, c[0x0][0x390] ;  /* 0x0000e400ff147b82 */ /* 0x000ea20000000a00 */
[----:B-1----:R-:W-:-:S09]  /*5f40*/  ULEA UR4, UR5, UR4, 0x18 ;  /* 0x0000000405047291 */ /* 0x002fd2000f8ec0ff */
[----:B------:R-:W2:Y:S04]  /*5f50*/  LDS.64 R4, [UR4] ;  /* 0x00000004ff047984 */ /* 0x000ea80008000a00 */
[----:B--2---:R1:W-:Y:S04]  /*5f60*/  REDG.E.MIN.64.STRONG.GPU desc[UR36][R20.64], R4 ;  /* 0x000000041400798e */ /* 0x0043e8000c92e524 */
[----:B------:R-:W2:Y:S02]  /*5f70*/  LDG.E.64 R6, desc[UR36][R20.64] ;  /* 0x0000002414067981 */ /* 0x000ea4000c1e1b00 */
[----:B--2---:R-:W-:-:S14]  /*5f80*/  DSETP.NEU.AND P0, PT, R6, R4, PT ;  /* 0x000000040600722a */ /* 0x004fdc0003f0d000 */
[----:B-1----:R-:W-:Y:S05]  /*5f90*/  @P0 EXIT ;  /* 0x000000000000094d */ /* 0x002fea0003800000 */
[----:B------:R-:W1:Y:S08]  /*5fa0*/  LDC.64 R6, c[0x0][0x398] ;  /* 0x0000e600ff067b82 */ /* 0x000e700000000a00 */
[----:B------:R-:W2:Y:S01]  /*5fb0*/  LDC.64 R22, c[0x0][0x3a0] ;  /* 0x0000e800ff167b82 */ /* 0x000ea20000000a00 */
[----:B------:R-:W-:Y:S01]  /*5fc0*/  MOV R16, 0x0 ;  /* 0x0000000000107802 */ /* 0x000fe20000000f00 */
[----:B------:R-:W3:Y:S01]  /*5fd0*/  LDCU.64 UR4, c[0x4][0x48] ;  /* 0x01000900ff0477ac */ /* 0x000ee20008000a00 */
[----:B-1----:R-:W-:Y:S04]  /*5fe0*/  STG.E.64 desc[UR36][R6.64], R48 ;  /* 0x0000003006007986 */ /* 0x002fe8000c101b24 */
[----:B--2---:R1:W-:Y:S04]  /*5ff0*/  STG.E.64 desc[UR36][R22.64], R14 ;  /* 0x0000000e16007986 */ /* 0x0043e8000c101b24 */
[----:B------:R-:W-:Y:S04]  /*6000*/  STG.E.64 desc[UR36][R6.64+0x8], R46 ;  /* 0x0000082e06007986 */ /* 0x000fe8000c101b24 */
[----:B------:R-:W-:Y:S04]  /*6010*/  STG.E.64 desc[UR36][R22.64+0x8], R10 ;  /* 0x0000080a16007986 */ /* 0x000fe8000c101b24 */
[----:B------:R-:W-:Y:S04]  /*6020*/  STG.E.64 desc[UR36][R6.64+0x10], R44 ;  /* 0x0000102c06007986 */ /* 0x000fe8000c101b24 */
[----:B------:R-:W-:Y:S04]  /*6030*/  STG.E.64 desc[UR36][R22.64+0x10], R12 ;  /* 0x0000100c16007986 */ /* 0x000fe8000c101b24 */
[----:B------:R-:W-:Y:S04]  /*6040*/  STG.E.64 desc[UR36][R6.64+0x18], R42 ;  /* 0x0000182a06007986 */ /* 0x000fe8000c101b24 */
[----:B------:R-:W-:Y:S04]  /*6050*/  STG.E.64 desc[UR36][R22.64+0x18], R2 ;  /* 0x0000180216007986 */ /* 0x000fe8000c101b24 */
[----:B------:R2:W-:Y:S04]  /*6060*/  STG.E.64 desc[UR36][R6.64+0x20], R40 ;  /* 0x0000202806007986 */ /* 0x0005e8000c101b24 */
[----:B------:R4:W-:Y:S04]  /*6070*/  STG.E.64 desc[UR36][R22.64+0x20], R8 ;  /* 0x0000200816007986 */ /* 0x0009e8000c101b24 */
[----:B------:R-:W5:Y:S01]  /*6080*/  LDG.E.64 R20, desc[UR36][R20.64] ;  /* 0x0000002414147981 */ /* 0x000f62000c1e1b00 */
[----:B-1----:R4:W1:Y:S01]  /*6090*/  LDC.64 R14, c[0x4][R16] ;  /* 0x01000000100e7b82 */ /* 0x0028620000000a00 */
[----:B------:R-:W-:Y:S01]  /*60a0*/  IADD3 R17, P0, P1, R1, 0x3a980, R0 ;  /* 0x0003a98001117810 */ /* 0x000fe2000791e000 */
[----:B---3--:R-:W-:-:S02]  /*60b0*/  IMAD.U32 R4, RZ, RZ, UR4 ;  /* 0x00000004ff047e24 */ /* 0x008fc4000f8e00ff */
[----:B------:R-:W-:Y:S01]  /*60c0*/  IMAD.U32 R5, RZ, RZ, UR5 ;  /* 0x00000005ff057e24 */ /* 0x000fe2000f8e00ff */
[----:B------:R-:W-:Y:S01]  /*60d0*/  IADD3.X R18, PT, PT, RZ, UR6, RZ, P0, P1 ;  /* 0x00000006ff127c10 */ /* 0x000fe200087e24ff */
[----:B--2---:R-:W-:-:S04]  /*60e0*/  IMAD.MOV.U32 R6, RZ, RZ, R17 ;  /* 0x000000ffff067224 */ /* 0x004fc800078e0011 */
[----:B------:R-:W-:Y:S01]  /*60f0*/  IMAD.MOV.U32 R7, RZ, RZ, R18 ;  /* 0x000000ffff077224 */ /* 0x000fe200078e0012 */
[----:B-1---5:R4:W-:Y:S06]  /*6100*/  STL.64 [R1+0x3a980], R20 ;  /* 0x03a9801401007387 */ /* 0x0229ec0000100a00 */
[----:B----4-:R-:W-:-:S07]  /*6110*/  LEPC R20, `(.L_x_43) ;  /* 0x000000001014794e */ /* 0x010fce0000000000 */
[----:B0-----:R-:W-:Y:S05]  /*6120*/  CALL.ABS.NOINC R14 ;  /* 0x000000000e007343 */ /* 0x001fea0003c00000 */
.L_x_43:
[----:B------:R0:W1:Y:S01]  /*6130*/  LDC.64 R2, c[0x4][R16] ;  /* 0x0100000010027b82 */ /* 0x0000620000000a00 */
[----:B------:R-:W2:Y:S01]  /*6140*/  LDCU.64 UR4, c[0x4][0x50] ;  /* 0x01000a00ff0477ac */ /* 0x000ea20008000a00 */
[----:B------:R-:W-:Y:S01]  /*6150*/  CS2R R6, SRZ ;  /* 0x0000000000067805 */ /* 0x000fe2000001ff00 */
[----:B--2---:R-:W-:Y:S02]  /*6160*/  IMAD.U32 R4, RZ, RZ, UR4 ;  /* 0x00000004ff047e24 */ /* 0x004fe4000f8e00ff */
[----:B0-----:R-:W-:-:S07]  /*6170*/  IMAD.U32 R5, RZ, RZ, UR5 ;  /* 0x00000005ff057e24 */ /* 0x001fce000f8e00ff */
[----:B------:R-:W-:-:S07]  /*6180*/  LEPC R20, `(.L_x_44) ;  /* 0x000000001014794e */ /* 0x000fce0000000000 */
[----:B-1----:R-:W-:Y:S05]  /*6190*/  CALL.ABS.NOINC R2 ;  /* 0x0000000002007343 */ /* 0x002fea0003c00000 */
.L_x_44:
[----:B------:R-:W0:Y:S01]  /*61a0*/  LDC.64 R2, c[0x0][0x3a0] ;  /* 0x0000e800ff027b82 */ /* 0x000e220000000a00 */
[----:B------:R-:W1:Y:S01]  /*61b0*/  LDCU.64 UR4, c[0x4][0x58] ;  /* 0x01000b00ff0477ac */ /* 0x000e620008000a00 */
[----:B0-----:R-:W2:Y:S06]  /*61c0*/  LDG.E.64 R2, desc[UR36][R2.64] ;  /* 0x0000002402027981 */ /* 0x001eac000c1e1b00 */
[----:B------:R0:W3:Y:S01]  /*61d0*/  LDC.64 R8, c[0x4][R16] ;  /* 0x0100000010087b82 */ /* 0x0000e20000000a00 */
[----:B-1----:R-:W-:Y:S02]  /*61e0*/  IMAD.U32 R4, RZ, RZ, UR4 ;  /* 0x00000004ff047e24 */ /* 0x002fe4000f8e00ff */
[----:B------:R-:W-:-:S02]  /*61f0*/  IMAD.U32 R5, RZ, RZ, UR5 ;  /* 0x00000005ff057e24 */ /* 0x000fc4000f8e00ff */
[----:B------:R-:W-:Y:S02]  /*6200*/  IMAD.MOV.U32 R6, RZ, RZ, R17 ;  /* 0x000000ffff067224 */ /* 0x000fe400078e0011 */
[----:B------:R-:W-:Y:S01]  /*6210*/  IMAD.MOV.U32 R7, RZ, RZ, R18 ;  /* 0x000000ffff077224 */ /* 0x000fe200078e0012 */
[----:B--23--:R0:W-:Y:S06]  /*6220*/  STL.64 [R1+0x3a980], R2 ;  /* 0x03a9800201007387 */ /* 0x00c1ec0000100a00 */
[----:B------:R-:W-:-:S07]  /*6230*/  LEPC R20, `(.L_x_45) ;  /* 0x000000001014794e */ /* 0x000fce0000000000 */
[----:B0-----:R-:W-:Y:S05]  /*6240*/  CALL.ABS.NOINC R8 ;  /* 0x0000000008007343 */ /* 0x001fea0003c00000 */
.L_x_45:
        /* <DEDUP_REMOVED lines=11> */
.L_x_46:
        /* <DEDUP_REMOVED lines=11> */
.L_x_47:
        /* <DEDUP_REMOVED lines=11> */
.L_x_48:
        /* <DEDUP_REMOVED lines=11> */
.L_x_49:
[----:B------:R0:W1:Y:S01]  /*6510*/  LDC.64 R2, c[0x4][R16] ;  /* 0x0100000010027b82 */ /* 0x0000620000000a00 */
[----:B------:R-:W2:Y:S01]  /*6520*/  LDCU.64 UR4, c[0x4][0x60] ;  /* 0x01000c00ff0477ac */ /* 0x000ea20008000a00 */
[----:B------:R-:W-:Y:S01]  /*6530*/  CS2R R6, SRZ ;  /* 0x0000000000067805 */ /* 0x000fe2000001ff00 */
[----:B--2---:R-:W-:Y:S02]  /*6540*/  IMAD.U32 R4, RZ, RZ, UR4 ;  /* 0x00000004ff047e24 */ /* 0x004fe4000f8e00ff */
[----:B0-----:R-:W-:-:S07]  /*6550*/  IMAD.U32 R5, RZ, RZ, UR5 ;  /* 0x00000005ff057e24 */ /* 0x001fce000f8e00ff */
[----:B------:R-:W-:-:S07]  /*6560*/  LEPC R20, `(.L_x_50) ;  /* 0x000000001014794e */ /* 0x000fce0000000000 */
[----:B-1----:R-:W-:Y:S05]  /*6570*/  CALL.ABS.NOINC R2 ;  /* 0x0000000002007343 */ /* 0x002fea0003c00000 */
.L_x_50:
[----:B------:R0:W1:Y:S01]  /*6580*/  LDC.64 R2, c[0x4][R16] ;  /* 0x0100000010027b82 */ /* 0x0000620000000a00 */
[----:B------:R-:W2:Y:S01]  /*6590*/  LDCU.64 UR4, c[0x4][0x68] ;  /* 0x01000d00ff0477ac */ /* 0x000ea20008000a00 */
[----:B------:R-:W-:Y:S01]  /*65a0*/  CS2R R6, SRZ ;  /* 0x0000000000067805 */ /* 0x000fe2000001ff00 */
[----:B--2---:R-:W-:Y:S02]  /*65b0*/  IMAD.U32 R4, RZ, RZ, UR4 ;  /* 0x00000004ff047e24 */ /* 0x004fe4000f8e00ff */
[----:B0-----:R-:W-:-:S07]  /*65c0*/  IMAD.U32 R5, RZ, RZ, UR5 ;  /* 0x00000005ff057e24 */ /* 0x001fce000f8e00ff */
[----:B------:R-:W-:-:S07]  /*65d0*/  LEPC R20, `(.L_x_51) ;  /* 0x000000001014794e */ /* 0x000fce0000000000 */
[----:B-1----:R-:W-:Y:S05]  /*65e0*/  CALL.ABS.NOINC R2 ;  /* 0x0000000002007343 */ /* 0x002fea0003c00000 */
.L_x_51:
        /* <DEDUP_REMOVED lines=11> */
.L_x_52:
        /* <DEDUP_REMOVED lines=11> */
.L_x_53:
        /* <DEDUP_REMOVED lines=11> */
.L_x_54:
        /* <DEDUP_REMOVED lines=11> */
.L_x_55:
        /* <DEDUP_REMOVED lines=11> */
.L_x_56:
[----:B------:R-:W0:Y:S01]  /*6960*/  LDC.64 R16, c[0x4][R16] ;  /* 0x0100000010107b82 */ /* 0x000e220000000a00 */
[----:B------:R-:W1:Y:S01]  /*6970*/  LDCU.64 UR4, c[0x4][0x60] ;  /* 0x01000c00ff0477ac */ /* 0x000e620008000a00 */
[----:B------:R-:W-:Y:S01]  /*6980*/  CS2R R6, SRZ ;  /* 0x0000000000067805 */ /* 0x000fe2000001ff00 */
[----:B-1----:R-:W-:Y:S02]  /*6990*/  IMAD.U32 R4, RZ, RZ, UR4 ;  /* 0x00000004ff047e24 */ /* 0x002fe4000f8e00ff */
[----:B------:R-:W-:-:S07]  /*69a0*/  IMAD.U32 R5, RZ, RZ, UR5 ;  /* 0x00000005ff057e24 */ /* 0x000fce000f8e00ff */
[----:B------:R-:W-:-:S07]  /*69b0*/  LEPC R20, `(.L_x_57) ;  /* 0x000000001014794e */ /* 0x000fce0000000000 */
[----:B0-----:R-:W-:Y:S05]  /*69c0*/  CALL.ABS.NOINC R16 ;  /* 0x0000000010007343 */ /* 0x001fea0003c00000 */
.L_x_57:
[----:B------:R-:W-:Y:S05]  /*69d0*/  EXIT ;  /* 0x000000000000794d */ /* 0x000fea0003800000 */
        .type           $_Z7computePdS_S_S_S_i$__internal_trig_reduction_slowpathd,@function
        .size           $_Z7computePdS_S_S_S_i$__internal_trig_reduction_slowpathd,(.L_x_66 - $_Z7computePdS_S_S_S_i$__internal_trig_reduction_slowpathd)
$_Z7computePdS_S_S_S_i$__internal_trig_reduction_slowpathd:
[----:B------:R-:W-:Y:S01]  /*69e0*/  SHF.R.U32.HI R24, RZ, 0x14, R23 ;  /* 0x00000014ff187819 */ /* 0x000fe20000011617 */
[----:B------:R-:W-:Y:S02]  /*69f0*/  IMAD.MOV.U32 R31, RZ, RZ, R16 ;  /* 0x000000ffff1f7224 */ /* 0x000fe400078e0010 */
[----:B------:R-:W-:Y:S01]  /*6a00*/  IMAD.MOV.U32 R18, RZ, RZ, RZ ;  /* 0x000000ffff127224 */ /* 0x000fe200078e00ff */
[----:B------:R-:W-:-:S04]  /*6a10*/  LOP3.LUT R17, R24, 0x7ff, RZ, 0xc0, !PT ;  /* 0x000007ff18117812 */ /* 0x000fc800078ec0ff */
[----:B------:R-:W-:-:S13]  /*6a20*/  ISETP.NE.AND P0, PT, R17, 0x7ff, PT ;  /* 0x000007ff1100780c */ /* 0x000fda0003f05270 */
[----:B------:R-:W-:Y:S05]  /*6a30*/  @!P0 BRA `(.L_x_58) ;  /* 0x0000000800688947 */ /* 0x000fea0003800000 */
[----:B------:R-:W-:Y:S01]  /*6a40*/  VIADD R16, R17, 0xfffffc00 ;  /* 0xfffffc0011107836 */ /* 0x000fe20000000000 */
[----:B------:R-:W-:Y:S01]  /*6a50*/  BSSY.RECONVERGENT B0, `(.L_x_59) ;  /* 0x0000034000007945 */ /* 0x000fe20003800200 */
[----:B------:R-:W-:Y:S01]  /*6a60*/  VIADD R25, R1, 0x3a990 ;  /* 0x0003a99001197836 */ /* 0x000fe20000000000 */
[----:B------:R-:W-:Y:S02]  /*6a70*/  CS2R R20, SRZ ;  /* 0x0000000000147805 */ /* 0x000fe4000001ff00 */
[----:B------:R-:W-:Y:S02]  /*6a80*/  SHF.R.U32.HI R26, RZ, 0x6, R16 ;  /* 0x00000006ff1a7819 */ /* 0x000fe40000011610 */
[----:B------:R-:W-:Y:S02]  /*6a90*/  ISETP.GE.U32.AND P0, PT, R16, 0x80, PT ;  /* 0x000000801000780c */ /* 0x000fe40003f06070 */
[C---:B------:R-:W-:Y:S02]  /*6aa0*/  IADD3 R16, PT, PT, -R26.reuse, 0x13, RZ ;  /* 0x000000131a107810 */ /* 0x040fe40007ffe1ff */
[----:B------:R-:W-:-:S02]  /*6ab0*/  IADD3 R32, PT, PT, -R26, 0xf, RZ ;  /* 0x0000000f1a207810 */ /* 0x000fc40007ffe1ff */
[----:B------:R-:W-:-:S04]  /*6ac0*/  SEL R19, R16, 0x12, P0 ;  /* 0x0000001210137807 */ /* 0x000fc80000000000 */
[----:B------:R-:W-:-:S13]  /*6ad0*/  ISETP.GE.AND P0, PT, R32, R19, PT ;  /* 0x000000132000720c */ /* 0x000fda0003f06270 */
[----:B------:R-:W-:Y:S05]  /*6ae0*/  @P0 BRA `(.L_x_60) ;  /* 0x0000000000a80947 */ /* 0x000fea0003800000 */
[----:B------:R-:W0:Y:S01]  /*6af0*/  LDC.64 R16, c[0x0][0x358] ;  /* 0x0000d600ff107b82 */ /* 0x000e220000000a00 */
[C---:B------:R-:W-:Y:S01]  /*6b00*/  SHF.L.U64.HI R27, R31.reuse, 0xb, R23 ;  /* 0x0000000b1f1b7819 */ /* 0x040fe20000010217 */
[----:B------:R-:W-:Y:S01]  /*6b10*/  BSSY.RECONVERGENT B1, `(.L_x_61) ;  /* 0x0000021000017945 */ /* 0x000fe20003800200 */
[----:B------:R-:W-:Y:S01]  /*6b20*/  IADD3 R26, PT, PT, RZ, -R26, -R19 ;  /* 0x8000001aff1a7210 */ /* 0x000fe20007ffe813 */
[----:B------:R-:W-:Y:S01]  /*6b30*/  IMAD.SHL.U32 R31, R31, 0x800, RZ ;  /* 0x000008001f1f7824 */ /* 0x000fe200078e00ff */
[----:B------:R-:W-:Y:S01]  /*6b40*/  CS2R R20, SRZ ;  /* 0x0000000000147805 */ /* 0x000fe2000001ff00 */
[----:B------:R-:W-:Y:S01]  /*6b50*/  IMAD.MOV.U32 R30, RZ, RZ, RZ ;  /* 0x000000ffff1e7224 */ /* 0x000fe200078e00ff */
[----:B------:R-:W-:-:S07]  /*6b60*/  LOP3.LUT R27, R27, 0x80000000, RZ, 0xfc, !PT ;  /* 0x800000001b1b7812 */ /* 0x000fce00078efcff */
.L_x_62:
[----:B------:R-:W1:Y:S01]  /*6b70*/  LDC.64 R18, c[0x4][0x70] ;  /* 0x01001c00ff127b82 */ /* 0x000e620000000a00 */
[----:B0-----:R-:W-:Y:S02]  /*6b80*/  R2UR UR14, R16 ;  /* 0x00000000100e72ca */ /* 0x001fe400000e0000 */
[----:B------:R-:W-:Y:S01]  /*6b90*/  R2UR UR15, R17 ;  /* 0x00000000110f72ca */ /* 0x000fe200000e0000 */
[----:B-1----:R-:W-:-:S12]  /*6ba0*/  IMAD.WIDE R36, R32, 0x8, R18 ;  /* 0x0000000820247825 */ /* 0x002fd800078e0212 */
[----:B------:R-:W2:Y:S01]  /*6bb0*/  LDG.E.64.CONSTANT R18, desc[UR14][R36.64] ;  /* 0x0000000e24127981 */ /* 0x000ea2000c1e9b00 */
[----:B------:R-:W-:Y:S02]  /*6bc0*/  VIADD R26, R26, 0x1 ;  /* 0x000000011a1a7836 */ /* 0x000fe40000000000 */
[----:B------:R-:W-:Y:S02]  /*6bd0*/  VIADD R32, R32, 0x1 ;  /* 0x0000000120207836 */ /* 0x000fe40000000000 */
[----:B--2---:R-:W-:-:S04]  /*6be0*/  IMAD.WIDE.U32 R20, P2, R18, R31, R20 ;  /* 0x0000001f12147225 */ /* 0x004fc80007840014 */
[C---:B------:R-:W-:Y:S02]  /*6bf0*/  IMAD R33, R18.reuse, R27, RZ ;  /* 0x0000001b12217224 */ /* 0x040fe400078e02ff */
[----:B------:R-:W-:Y:S02]  /*6c00*/  IMAD R35, R19, R31, RZ ;  /* 0x0000001f13237224 */ /* 0x000fe400078e02ff */
[----:B------:R-:W-:Y:S01]  /*6c10*/  IMAD.HI.U32 R18, R18, R27, RZ ;  /* 0x0000001b12127227 */ /* 0x000fe200078e00ff */
[----:B------:R-:W-:-:S03]  /*6c20*/  IADD3 R34, P0, PT, R33, R21, RZ ;  /* 0x0000001521227210 */ /* 0x000fc60007f1e0ff */
[----:B------:R-:W-:Y:S01]  /*6c30*/  IMAD.X R33, RZ, RZ, R18, P2 ;  /* 0x000000ffff217224 */ /* 0x000fe200010e0612 */
[----:B------:R-:W-:Y:S01]  /*6c40*/  IADD3 R35, P1, PT, R35, R34, RZ ;  /* 0x0000002223237210 */ /* 0x000fe20007f3e0ff */
[----:B------:R-:W-:Y:S02]  /*6c50*/  IMAD.MOV.U32 R34, RZ, RZ, R20 ;  /* 0x000000ffff227224 */ /* 0x000fe400078e0014 */
[----:B------:R-:W-:-:S04]  /*6c60*/  IMAD.HI.U32 R20, R19, R31, RZ ;  /* 0x0000001f13147227 */ /* 0x000fc800078e00ff */
[----:B------:R-:W-:Y:S01]  /*6c70*/  IMAD.HI.U32 R18, R19, R27, RZ ;  /* 0x0000001b13127227 */ /* 0x000fe200078e00ff */
[----:B------:R-:W-:-:S03]  /*6c80*/  IADD3.X R20, P0, PT, R20, R33, RZ, P0, !PT ;  /* 0x0000002114147210 */ /* 0x000fc6000071e4ff */
[----:B------:R-:W-:Y:S02]  /*6c90*/  IMAD R19, R19, R27, RZ ;  /* 0x0000001b13137224 */ /* 0x000fe400078e02ff */
[----:B------:R-:W-:Y:S01]  /*6ca0*/  IMAD.X R18, RZ, RZ, R18, P0 ;  /* 0x000000ffff127224 */ /* 0x000fe200000e0612 */
[----:B------:R-:W-:Y:S01]  /*6cb0*/  ISETP.NE.AND P0, PT, R26, -0xf, PT ;  /* 0xfffffff11a00780c */ /* 0x000fe20003f05270 */
[C---:B------:R-:W-:Y:S01]  /*6cc0*/  IMAD R21, R30.reuse, 0x8, R25 ;  /* 0x000000081e157824 */ /* 0x040fe200078e0219 */
[----:B------:R-:W-:Y:S01]  /*6cd0*/  IADD3.X R20, P1, PT, R19, R20, RZ, P1, !PT ;  /* 0x0000001413147210 */ /* 0x000fe20000f3e4ff */
[----:B------:R-:W-:-:S03]  /*6ce0*/  VIADD R30, R30, 0x1 ;  /* 0x000000011e1e7836 */ /* 0x000fc60000000000 */
[----:B------:R0:W-:Y:S02]  /*6cf0*/  STL.64 [R21], R34 ;  /* 0x0000002215007387 */ /* 0x0001e40000100a00 */
[----:B0-----:R-:W-:-:S05]  /*6d00*/  IMAD.X R21, RZ, RZ, R18, P1 ;  /* 0x000000ffff157224 */ /* 0x001fca00008e0612 */
[----:B------:R-:W-:Y:S05]  /*6d10*/  @P0 BRA `(.L_x_62) ;  /* 0xfffffffc00940947 */ /* 0x000fea000383ffff */
[----:B------:R-:W-:Y:S05]  /*6d20*/  BSYNC.RECONVERGENT B1 ;  /* 0x0000000000017941 */ /* 0x000fea0003800200 */
.L_x_61:
[----:B------:R-:W-:-:S05]  /*6d30*/  LOP3.LUT R16, R24, 0x7ff, RZ, 0xc0, !PT ;  /* 0x000007ff18107812 */ /* 0x000fca00078ec0ff */
[----:B------:R-:W-:-:S05]  /*6d40*/  VIADD R16, R16, 0xfffffc00 ;  /* 0xfffffc0010107836 */ /* 0x000fca0000000000 */
[----:B------:R-:W-:Y:S02]  /*6d50*/  SHF.R.U32.HI R17, RZ, 0x6, R16 ;  /* 0x00000006ff117819 */ /* 0x000fe40000011610 */
[----:B------:R-:W-:Y:S02]  /*6d60*/  ISETP.GE.U32.AND P0, PT, R16, 0x80, PT ;  /* 0x000000801000780c */ /* 0x000fe40003f06070 */
[----:B------:R-:W-:-:S04]  /*6d70*/  IADD3 R17, PT, PT, -R17, 0x13, RZ ;  /* 0x0000001311117810 */ /* 0x000fc80007ffe1ff */
[----:B------:R-:W-:-:S07]  /*6d80*/  SEL R32, R17, 0x12, P0 ;  /* 0x0000001211207807 */ /* 0x000fce0000000000 */
.L_x_60:
[----:B------:R-:W-:Y:S05]  /*6d90*/  BSYNC.RECONVERGENT B0 ;  /* 0x0000000000007941 */ /* 0x000fea0003800200 */
.L_x_59:
[C---:B------:R-:W-:Y:S02]  /*6da0*/  LOP3.LUT R16, R24.reuse, 0x7ff, RZ, 0xc0, !PT ;  /* 0x000007ff18107812 */ /* 0x040fe400078ec0ff */
[----:B------:R-:W-:-:S03]  /*6db0*/  LOP3.LUT P0, R27, R24, 0x3f, RZ, 0xc0, !PT ;  /* 0x0000003f181b7812 */ /* 0x000fc6000780c0ff */
[----:B------:R-:W-:-:S05]  /*6dc0*/  VIADD R16, R16, 0xfffffc00 ;  /* 0xfffffc0010107836 */ /* 0x000fca0000000000 */
[----:B------:R-:W-:-:S05]  /*6dd0*/  SHF.R.U32.HI R17, RZ, 0x6, R16 ;  /* 0x00000006ff117819 */ /* 0x000fca0000011610 */
[----:B------:R-:W-:-:S04]  /*6de0*/  IMAD.IADD R32, R17, 0x1, R32 ;  /* 0x0000000111207824 */ /* 0x000fc800078e0220 */
[----:B------:R-:W-:-:S05]  /*6df0*/  IMAD.U32 R35, R32, 0x8, R25 ;  /* 0x0000000820237824 */ /* 0x000fca00078e0019 */
[----:B------:R0:W-:Y:S04]  /*6e00*/  STL.64 [R35+-0x78], R20 ;  /* 0xffff881423007387 */ /* 0x0001e80000100a00 */
[----:B------:R-:W2:Y:S04]  /*6e10*/  @P0 LDL.64 R24, [R1+0x3a998] ;  /* 0x03a9980001180983 */ /* 0x000ea80000100a00 */
[----:B------:R-:W3:Y:S04]  /*6e20*/  LDL.64 R16, [R1+0x3a9a0] ;  /* 0x03a9a00001107983 */ /* 0x000ee80000100a00 */
[----:B------:R-:W4:Y:S01]  /*6e30*/  LDL.64 R18, [R1+0x3a9a8] ;  /* 0x03a9a80001127983 */ /* 0x000f220000100a00 */
[----:B------:R-:W-:Y:S01]  /*6e40*/  BSSY.RECONVERGENT B0, `(.L_x_63) ;  /* 0x0000035000007945 */ /* 0x000fe20003800200 */
[----:B--2---:R-:W-:-:S02]  /*6e50*/  @P0 SHF.R.U64 R26, R24, 0x1, R25 ;  /* 0x00000001181a0819 */ /* 0x004fc40000001219 */
[----:B------:R-:W-:Y:S02]  /*6e60*/  @P0 SHF.R.U32.HI R30, RZ, 0x1, R25 ;  /* 0x00000001ff1e0819 */ /* 0x000fe40000011619 */
[----:B------:R-:W-:Y:S02]  /*6e70*/  @P0 LOP3.LUT R25, R27, 0x3f, RZ, 0x3c, !PT ;  /* 0x0000003f1b190812 */ /* 0x000fe400078e3cff */
[----:B---3--:R-:W-:Y:S02]  /*6e80*/  @P0 SHF.L.U32 R31, R16, R27, RZ ;  /* 0x0000001b101f0219 */ /* 0x008fe400000006ff */
[----:B0-----:R-:W-:Y:S02]  /*6e90*/  @P0 SHF.R.U64 R20, R26, R25, R30 ;  /* 0x000000191a140219 */ /* 0x001fe4000000121e */
[--C-:B------:R-:W-:Y:S02]  /*6ea0*/  @P0 SHF.R.U32.HI R24, RZ, 0x1, R17.reuse ;  /* 0x00000001ff180819 */ /* 0x100fe40000011611 */
[----:B------:R-:W-:-:S02]  /*6eb0*/  @P0 SHF.R.U64 R33, R16, 0x1, R17 ;  /* 0x0000000110210819 */ /* 0x000fc40000001211 */
[----:B------:R-:W-:Y:S02]  /*6ec0*/  @P0 SHF.L.U64.HI R32, R16, R27, R17 ;  /* 0x0000001b10200219 */ /* 0x000fe40000010211 */
[----:B------:R-:W-:Y:S02]  /*6ed0*/  @P0 SHF.R.U32.HI R21, RZ, R25, R30 ;  /* 0x00000019ff150219 */ /* 0x000fe4000001161e */
[----:B------:R-:W-:Y:S02]  /*6ee0*/  @P0 LOP3.LUT R16, R31, R20, RZ, 0xfc, !PT ;  /* 0x000000141f100212 */ /* 0x000fe400078efcff */
[----:B----4-:R-:W-:Y:S02]  /*6ef0*/  @P0 SHF.L.U32 R26, R18, R27, RZ ;  /* 0x0000001b121a0219 */ /* 0x010fe400000006ff */
[----:B------:R-:W-:Y:S01]  /*6f00*/  @P0 SHF.R.U64 R33, R33, R25, R24 ;  /* 0x0000001921210219 */ /* 0x000fe20000001218 */
[----:B------:R-:W-:Y:S01]  /*6f10*/  IMAD.SHL.U32 R20, R16, 0x4, RZ ;  /* 0x0000000410147824 */ /* 0x000fe200078e00ff */
[----:B------:R-:W-:-:S02]  /*6f20*/  @P0 LOP3.LUT R17, R32, R21, RZ, 0xfc, !PT ;  /* 0x0000001520110212 */ /* 0x000fc400078efcff */
[----:B------:R-:W-:Y:S02]  /*6f30*/  @P0 SHF.L.U64.HI R27, R18, R27, R19 ;  /* 0x0000001b121b0219 */ /* 0x000fe40000010213 */
[----:B------:R-:W-:Y:S02]  /*6f40*/  @P0 SHF.R.U32.HI R24, RZ, R25, R24 ;  /* 0x00000019ff180219 */ /* 0x000fe40000011618 */
[----:B------:R-:W-:Y:S02]  /*6f50*/  @P0 LOP3.LUT R18, R26, R33, RZ, 0xfc, !PT ;  /* 0x000000211a120212 */ /* 0x000fe400078efcff */
[----:B------:R-:W-:Y:S02]  /*6f60*/  SHF.L.U64.HI R16, R16, 0x2, R17 ;  /* 0x0000000210107819 */ /* 0x000fe40000010211 */
[----:B------:R-:W-:Y:S02]  /*6f70*/  @P0 LOP3.LUT R19, R27, R24, RZ, 0xfc, !PT ;  /* 0x000000181b130212 */ /* 0x000fe400078efcff */
[----:B------:R-:W-:-:S02]  /*6f80*/  SHF.L.W.U32.HI R17, R17, 0x2, R18 ;  /* 0x0000000211117819 */ /* 0x000fc40000010e12 */
[----:B------:R-:W-:Y:S02]  /*6f90*/  IADD3 RZ, P0, PT, RZ, -R20, RZ ;  /* 0x80000014ffff7210 */ /* 0x000fe40007f1e0ff */
[----:B------:R-:W-:Y:S02]  /*6fa0*/  LOP3.LUT R21, RZ, R16, RZ, 0x33, !PT ;  /* 0x00000010ff157212 */ /* 0x000fe400078e33ff */
[----:B------:R-:W-:Y:S02]  /*6fb0*/  SHF.L.W.U32.HI R18, R18, 0x2, R19 ;  /* 0x0000000212127819 */ /* 0x000fe40000010e13 */
[----:B------:R-:W-:Y:S02]  /*6fc0*/  LOP3.LUT R24, RZ, R17, RZ, 0x33, !PT ;  /* 0x00000011ff187212 */ /* 0x000fe400078e33ff */
[----:B------:R-:W-:Y:S02]  /*6fd0*/  IADD3.X R21, P0, PT, RZ, R21, RZ, P0, !PT ;  /* 0x00000015ff157210 */ /* 0x000fe4000071e4ff */
[----:B------:R-:W-:-:S02]  /*6fe0*/  LOP3.LUT R25, RZ, R18, RZ, 0x33, !PT ;  /* 0x00000012ff197212 */ /* 0x000fc400078e33ff */
[----:B------:R-:W-:Y:S02]  /*6ff0*/  IADD3.X R24, P1, PT, RZ, R24, RZ, P0, !PT ;  /* 0x00000018ff187210 */ /* 0x000fe4000073e4ff */
[----:B------:R-:W-:-:S03]  /*7000*/  ISETP.GT.U32.AND P2, PT, R17, -0x1, PT ;  /* 0xffffffff1100780c */ /* 0x000fc60003f44070 */
[----:B------:R-:W-:Y:S01]  /*7010*/  IMAD.X R25, RZ, RZ, R25, P1 ;  /* 0x000000ffff197224 */ /* 0x000fe200008e0619 */
[----:B------:R-:W-:-:S04]  /*7020*/  ISETP.GT.AND.EX P0, PT, R18, -0x1, PT, P2 ;  /* 0xffffffff1200780c */ /* 0x000fc80003f04320 */
[----:B------:R-:W-:Y:S02]  /*7030*/  SEL R25, R18, R25, P0 ;  /* 0x0000001912197207 */ /* 0x000fe40000000000 */
[----:B------:R-:W-:Y:S02]  /*7040*/  SEL R26, R17, R24, P0 ;  /* 0x00000018111a7207 */ /* 0x000fe40000000000 */
[----:B------:R-:W-:Y:S02]  /*7050*/  ISETP.NE.U32.AND P1, PT, R25, RZ, PT ;  /* 0x000000ff1900720c */ /* 0x000fe40003f25070 */
[----:B------:R-:W-:Y:S02]  /*7060*/  SEL R31, R16, R21, P0 ;  /* 0x00000015101f7207 */ /* 0x000fe40000000000 */
[----:B------:R-:W-:Y:S01]  /*7070*/  SEL R17, R26, R25, !P1 ;  /* 0x000000191a117207 */ /* 0x000fe20004800000 */
[----:B------:R-:W-:-:S05]  /*7080*/  @!P0 IMAD.MOV R20, RZ, RZ, -R20 ;  /* 0x000000ffff148224 */ /* 0x000fca00078e0a14 */
[----:B------:R-:W0:Y:S02]  /*7090*/  FLO.U32 R17, R17 ;  /* 0x0000001100117300 */ /* 0x000e2400000e0000 */
[C---:B0-----:R-:W-:Y:S02]  /*70a0*/  IADD3 R27, PT, PT, -R17.reuse, 0x1f, RZ ;  /* 0x0000001f111b7810 */ /* 0x041fe40007ffe1ff */
[----:B------:R-:W-:-:S03]  /*70b0*/  IADD3 R24, PT, PT, -R17, 0x3f, RZ ;  /* 0x0000003f11187810 */ /* 0x000fc60007ffe1ff */
[----:B------:R-:W-:-:S05]  /*70c0*/  @P1 IMAD.MOV R24, RZ, RZ, R27 ;  /* 0x000000ffff181224 */ /* 0x000fca00078e021b */
[----:B------:R-:W-:-:S13]  /*70d0*/  ISETP.NE.AND P1, PT, R24, RZ, PT ;  /* 0x000000ff1800720c */ /* 0x000fda0003f25270 */
[----:B------:R-:W-:Y:S05]  /*70e0*/  @!P1 BRA `(.L_x_64) ;  /* 0x0000000000289947 */ /* 0x000fea0003800000 */
[----:B------:R-:W-:Y:S02]  /*70f0*/  LOP3.LUT R17, R24, 0x3f, RZ, 0xc0, !PT ;  /* 0x0000003f18117812 */ /* 0x000fe400078ec0ff */
[----:B------:R-:W-:Y:S02]  /*7100*/  SHF.R.U64 R21, R20, 0x1, R31 ;  /* 0x0000000114157819 */ /* 0x000fe4000000121f */
[CC--:B------:R-:W-:Y:S02]  /*7110*/  SHF.L.U64.HI R27, R26.reuse, R17.reuse, R25 ;  /* 0x000000111a1b7219 */ /* 0x0c0fe40000010219 */
[----:B------:R-:W-:Y:S02]  /*7120*/  SHF.L.U32 R25, R26, R17, RZ ;  /* 0x000000111a197219 */ /* 0x000fe400000006ff */
[----:B------:R-:W-:Y:S02]  /*7130*/  SHF.R.U32.HI R17, RZ, 0x1, R31 ;  /* 0x00000001ff117819 */ /* 0x000fe4000001161f */
[----:B------:R-:W-:-:S04]  /*7140*/  LOP3.LUT R16, R24, 0x3f, RZ, 0xc, !PT ;  /* 0x0000003f18107812 */ /* 0x000fc800078e0cff */
[-CC-:B------:R-:W-:Y:S02]  /*7150*/  SHF.R.U64 R26, R21, R16.reuse, R17.reuse ;  /* 0x00000010151a7219 */ /* 0x180fe40000001211 */
[----:B------:R-:W-:Y:S02]  /*7160*/  SHF.R.U32.HI R16, RZ, R16, R17 ;  /* 0x00000010ff107219 */ /* 0x000fe40000011611 */
[----:B------:R-:W-:Y:S02]  /*7170*/  LOP3.LUT R26, R25, R26, RZ, 0xfc, !PT ;  /* 0x0000001a191a7212 */ /* 0x000fe400078efcff */
[----:B------:R-:W-:-:S07]  /*7180*/  LOP3.LUT R25, R27, R16, RZ, 0xfc, !PT ;  /* 0x000000101b197212 */ /* 0x000fce00078efcff */
.L_x_64:
[----:B------:R-:W-:Y:S05]  /*7190*/  BSYNC.RECONVERGENT B0 ;  /* 0x0000000000007941 */ /* 0x000fea0003800200 */
.L_x_63:
[----:B------:R-:W-:Y:S01]  /*71a0*/  IMAD.WIDE.U32 R20, R26, 0x2168c235, RZ ;  /* 0x2168c2351a147825 */ /* 0x000fe200078e00ff */
[----:B------:R-:W-:-:S03]  /*71b0*/  SHF.R.U32.HI R19, RZ, 0x1e, R19 ;  /* 0x0000001eff137819 */ /* 0x000fc60000011613 */
[----:B------:R-:W-:Y:S01]  /*71c0*/  IMAD.MOV.U32 R16, RZ, RZ, R21 ;  /* 0x000000ffff107224 */ /* 0x000fe200078e0015 */
[----:B------:R-:W-:Y:S01]  /*71d0*/  IADD3 RZ, P1, PT, R20, R20, RZ ;  /* 0x0000001414ff7210 */ /* 0x000fe20007f3e0ff */
[----:B------:R-:W-:Y:S01]  /*71e0*/  IMAD.MOV.U32 R17, RZ, RZ, RZ ;  /* 0x000000ffff117224 */ /* 0x000fe200078e00ff */
[----:B------:R-:W-:Y:S01]  /*71f0*/  LEA.HI R18, R18, R19, RZ, 0x1 ;  /* 0x0000001312127211 */ /* 0x000fe200078f08ff */
[----:B------:R-:W-:-:S04]  /*7200*/  IMAD.HI.U32 R21, R25, -0x36f0255e, RZ ;  /* 0xc90fdaa219157827 */ /* 0x000fc800078e00ff */
[----:B------:R-:W-:-:S04]  /*7210*/  IMAD.WIDE.U32 R16, R26, -0x36f0255e, R16 ;  /* 0xc90fdaa21a107825 */ /* 0x000fc800078e0010 */
[----:B------:R-:W-:-:S04]  /*7220*/  IMAD.WIDE.U32 R16, P2, R25, 0x2168c235, R16 ;  /* 0x2168c23519107825 */ /* 0x000fc80007840010 */
[----:B------:R-:W-:Y:S01]  /*7230*/  IMAD R25, R25, -0x36f0255e, RZ ;  /* 0xc90fdaa219197824 */ /* 0x000fe200078e02ff */
[----:B------:R-:W-:Y:S01]  /*7240*/  IADD3.X RZ, P1, PT, R16, R16, RZ, P1, !PT ;  /* 0x0000001010ff7210 */ /* 0x000fe20000f3e4ff */
[----:B------:R-:W-:-:S03]  /*7250*/  IMAD.X R20, RZ, RZ, R21, P2 ;  /* 0x000000ffff147224 */ /* 0x000fc600010e0615 */
[----:B------:R-:W-:-:S04]  /*7260*/  IADD3 R17, P2, PT, R25, R17, RZ ;  /* 0x0000001119117210 */ /* 0x000fc80007f5e0ff */
[C---:B------:R-:W-:Y:S01]  /*7270*/  ISETP.GT.U32.AND P3, PT, R17.reuse, RZ, PT ;  /* 0x000000ff1100720c */ /* 0x040fe20003f64070 */
[----:B------:R-:W-:Y:S01]  /*7280*/  IMAD.X R20, RZ, RZ, R20, P2 ;  /* 0x000000ffff147224 */ /* 0x000fe200010e0614 */
[----:B------:R-:W-:-:S04]  /*7290*/  IADD3.X R16, P2, PT, R17, R17, RZ, P1, !PT ;  /* 0x0000001111107210 */ /* 0x000fc80000f5e4ff */
[C---:B------:R-:W-:Y:S01]  /*72a0*/  ISETP.GT.AND.EX P1, PT, R20.reuse, RZ, PT, P3 ;  /* 0x000000ff1400720c */ /* 0x040fe20003f24330 */
[----:B------:R-:W-:-:S03]  /*72b0*/  IMAD.X R21, R20, 0x1, R20, P2 ;  /* 0x0000000114157824 */ /* 0x000fc600010e0614 */
[----:B------:R-:W-:Y:S02]  /*72c0*/  SEL R16, R16, R17, P1 ;  /* 0x0000001110107207 */ /* 0x000fe40000800000 */
[----:B------:R-:W-:Y:S02]  /*72d0*/  SEL R20, R21, R20, P1 ;  /* 0x0000001415147207 */ /* 0x000fe40000800000 */
[----:B------:R-:W-:Y:S02]  /*72e0*/  IADD3 R31, P2, PT, R16, 0x1, RZ ;  /* 0x00000001101f7810 */ /* 0x000fe40007f5e0ff */
[----:B------:R-:W-:Y:S02]  /*72f0*/  SEL R17, RZ, 0xffffffff, !P1 ;  /* 0xffffffffff117807 */ /* 0x000fe40004800000 */
[----:B------:R-:W-:Y:S01]  /*7300*/  LOP3.LUT P1, R23, R23, 0x80000000, RZ, 0xc0, !PT ;  /* 0x8000000017177812 */ /* 0x000fe2000782c0ff */
[----:B------:R-:W-:Y:S02]  /*7310*/  IMAD.X R20, RZ, RZ, R20, P2 ;  /* 0x000000ffff147224 */ /* 0x000fe400010e0614 */
[----:B------:R-:W-:Y:S01]  /*7320*/  IMAD.IADD R16, R17, 0x1, -R24 ;  /* 0x0000000111107824 */ /* 0x000fe200078e0a18 */
[----:B------:R-:W-:-:S02]  /*7330*/  @!P0 LOP3.LUT R23, R23, 0x80000000, RZ, 0x3c, !PT ;  /* 0x8000000017178812 */ /* 0x000fc400078e3cff */
[----:B------:R-:W-:Y:S01]  /*7340*/  SHF.R.U64 R31, R31, 0xa, R20 ;  /* 0x0000000a1f1f7819 */ /* 0x000fe20000001214 */
[----:B------:R-:W-:-:S03]  /*7350*/  IMAD.SHL.U32 R16, R16, 0x100000, RZ ;  /* 0x0010000010107824 */ /* 0x000fc600078e00ff */
[----:B------:R-:W-:-:S03]  /*7360*/  IADD3 R31, P2, PT, R31, 0x1, RZ ;  /* 0x000000011f1f7810 */ /* 0x000fc60007f5e0ff */
[----:B------:R-:W-:Y:S01]  /*7370*/  @P1 IMAD.MOV R18, RZ, RZ, -R18 ;  /* 0x000000ffff121224 */ /* 0x000fe200078e0a12 */
[----:B------:R-:W-:-:S04]  /*7380*/  LEA.HI.X R20, R20, RZ, RZ, 0x16, P2 ;  /* 0x000000ff14147211 */ /* 0x000fc800010fb4ff */
[--C-:B------:R-:W-:Y:S02]  /*7390*/  SHF.R.U64 R31, R31, 0x1, R20.reuse ;  /* 0x000000011f1f7819 */ /* 0x100fe40000001214 */
[----:B------:R-:W-:Y:S02]  /*73a0*/  SHF.R.U32.HI R17, RZ, 0x1, R20 ;  /* 0x00000001ff117819 */ /* 0x000fe40000011614 */
[----:B------:R-:W-:-:S04]  /*73b0*/  IADD3 R31, P2, P3, RZ, RZ, R31 ;  /* 0x000000ffff1f7210 */ /* 0x000fc80007b5e01f */
[----:B------:R-:W-:-:S04]  /*73c0*/  IADD3.X R16, PT, PT, R16, 0x3fe00000, R17, P2, P3 ;  /* 0x3fe0000010107810 */ /* 0x000fc800017e6411 */
[----:B------:R-:W-:-:S07]  /*73d0*/  LOP3.LUT R23, R16, R23, RZ, 0xfc, !PT ;  /* 0x0000001710177212 */ /* 0x000fce00078efcff */
.L_x_58:
[----:B------:R-:W-:Y:S02]  /*73e0*/  IMAD.MOV.U32 R17, RZ, RZ, R23 ;  /* 0x000000ffff117224 */ /* 0x000fe400078e0017 */
[----:B------:R-:W-:Y:S02]  /*73f0*/  IMAD.MOV.U32 R23, RZ, RZ, 0x0 ;  /* 0x00000000ff177424 */ /* 0x000fe400078e00ff */
[----:B------:R-:W-:Y:S02]  /*7400*/  IMAD.MOV.U32 R30, RZ, RZ, R18 ;  /* 0x000000ffff1e7224 */ /* 0x000fe400078e0012 */
[----:B------:R-:W-:Y:S01]  /*7410*/  IMAD.MOV.U32 R16, RZ, RZ, R31 ;  /* 0x000000ffff107224 */ /* 0x000fe200078e001f */
[----:B------:R-:W-:Y:S06]  /*7420*/  RET.REL.NODEC R22 `(_Z7computePdS_S_S_S_i) ;  /* 0xffffff8816f47950 */ /* 0x000fec0003c3ffff */
.L_x_65:
[----:B------:R-:W-:-:S00]  /*7430*/  BRA `(.L_x_65) ;  /* 0xfffffffc00fc7947 */ /* 0x000fc0000383ffff */
[----:B------:R-:W-:-:S00]  /*7440*/  NOP ;  /* 0x0000000000007918 */ /* 0x000fc00000000000 */
        /* <DEDUP_REMOVED lines=11> */
.L_x_66:


//--------------------- .nv.global.init           --------------------------
	.section	.nv.global.init,"aw",@progbits
	.align	16
.nv.global.init:
	.type		__cudart_sin_cos_coeffs,@object
	.size		__cudart_sin_cos_coeffs,(__cudart_i2opi_d - __cudart_sin_cos_coeffs)
__cudart_sin_cos_coeffs:
        /*0000*/ 	.byte	0x46, 0xd2, 0xb0, 0x2c, 0xf1, 0xe5, 0x5a, 0xbe, 0x92, 0xe3, 0xac, 0x69, 0xe3, 0x1d, 0xc7, 0x3e
        /*0010*/ 	.byte	0xa1, 0x62, 0xdb, 0x19, 0xa0, 0x01, 0x2a, 0xbf, 0x18, 0x08, 0x11, 0x11, 0x11, 0x11, 0x81, 0x3f
        /*0020*/ 	.byte	0x54, 0x55, 0x55, 0x55, 0x55, 0x55, 0xc5, 0xbf, 0x00, 0x00, 0x00, 0x00, 0x00, 0x00, 0x00, 0x00
        /*0030*/ 	.byte	0x00, 0x00, 0x00, 0x00, 0x00, 0x00, 0x00, 0x00, 0x64, 0x81, 0xfd, 0x20, 0x83, 0xff, 0xa8, 0xbd
        /*0040*/ 	.byte	0x28, 0x85, 0xef, 0xc1, 0xa7, 0xee, 0x21, 0x3e, 0xd9, 0xe6, 0x06, 0x8e, 0x4f, 0x7e, 0x92, 0xbe
        /*0050*/ 	.byte	0xe9, 0xbc, 0xdd, 0x19, 0xa0, 0x01, 0xfa, 0x3e, 0x47, 0x5d, 0xc1, 0x16, 0x6c, 0xc1, 0x56, 0xbf
        /*0060*/ 	.byte	0x51, 0x55, 0x55, 0x55, 0x55, 0x55, 0xa5, 0x3f, 0x00, 0x00, 0x00, 0x00, 0x00, 0x00, 0xe0, 0xbf
        /*0070*/ 	.byte	0x00, 0x00, 0x00, 0x00, 0x00, 0x00, 0xf0, 0x3f, 0x00, 0x00, 0x00, 0x00, 0x00, 0x00, 0x00, 0x00
	.type		__cudart_i2opi_d,@object
	.size		__cudart_i2opi_d,(mrg32k3aM1SubSeq - __cudart_i2opi_d)
__cudart_i2opi_d:
        /* <DEDUP_REMOVED lines=9> */
	.type		mrg32k3aM1SubSeq,@object
	.size		mrg32k3aM1SubSeq,(mrg32k3aM2SubSeq - mrg32k3aM1SubSeq)
mrg32k3aM1SubSeq:
        /* <DEDUP_REMOVED lines=126> */
	.type		mrg32k3aM2SubSeq,@object
	.size		mrg32k3aM2SubSeq,(mrg32k3aM1 - mrg32k3aM2SubSeq)
mrg32k3aM2SubSeq:
        /* <DEDUP_REMOVED lines=126> */
	.type		mrg32k3aM1,@object
	.size		mrg32k3aM1,(mrg32k3aM1Seq - mrg32k3aM1)
mrg32k3aM1:
        /* <DEDUP_REMOVED lines=144> */
	.type		mrg32k3aM1Seq,@object
	.size		mrg32k3aM1Seq,(mrg32k3aM2 - mrg32k3aM1Seq)
mrg32k3aM1Seq:
        /* <DEDUP_REMOVED lines=144> */
	.type		mrg32k3aM2,@object
	.size		mrg32k3aM2,(mrg32k3aM2Seq - mrg32k3aM2)
mrg32k3aM2:
        /* <DEDUP_REMOVED lines=144> */
	.type		mrg32k3aM2Seq,@object
	.size		mrg32k3aM2Seq,(precalc_xorwow_matrix - mrg32k3aM2Seq)
mrg32k3aM2Seq:
        /* <DEDUP_REMOVED lines=144> */
	.type		precalc_xorwow_matrix,@object
	.size		precalc_xorwow_matrix,(precalc_xorwow_offset_matrix - precalc_xorwow_matrix)
precalc_xorwow_matrix:
        /* <DEDUP_REMOVED lines=6400> */
	.type		precalc_xorwow_offset_matrix,@object
	.size		precalc_xorwow_offset_matrix,($str$3 - precalc_xorwow_offset_matrix)
precalc_xorwow_offset_matrix:
        /* <DEDUP_REMOVED lines=6400> */
	.type		$str$3,@object
	.size		$str$3,($str$2 - $str$3)
$str$3:
        /*354d0*/ 	.byte	0x0a, 0x00
	.type		$str$2,@object
	.size		$str$2,($str$4 - $str$2)
$str$2:
        /*354d2*/ 	.byte	0x25, 0x66, 0x20, 0x00
	.type		$str$4,@object
	.size		$str$4,($str$1 - $str$4)
$str$4:
        /*354d6*/ 	.byte	0x42, 0x65, 0x73, 0x74, 0x5f, 0x70, 0x68, 0x69, 0x3a, 0x20, 0x00
	.type		$str$1,@object
	.size		$str$1,($str - $str$1)
$str$1:
        /*354e1*/ 	.byte	0x42, 0x65, 0x73, 0x74, 0x5f, 0x61, 0x6d, 0x70, 0x3a, 0x20, 0x00
	.type		$str,@object
	.size		$str,(.L_9 - $str)
$str:
        /*354ec*/ 	.byte	0x42, 0x65, 0x73, 0x74, 0x5f, 0x4d, 0x3a, 0x20, 0x25, 0x66, 0x0a, 0x00
.L_9:


//--------------------- .nv.shared._Z7computePdS_S_S_S_i --------------------------
	.section	.nv.shared._Z7computePdS_S_S_S_i,"aw",@nobits
	.sectionflags	@""
	.align	16
	.zero		1024


//--------------------- .nv.shared.reserved.0     --------------------------
	.section	.nv.shared.reserved.0,"aw",@nobits
	.weak		__nv_reservedSMEM_offset_0_alias
	.size		__nv_reservedSMEM_offset_0_alias, 0, 64
	.other		__nv_reservedSMEM_offset_0_alias,@"STO_CUDA_RESERVED_SHARED STV_DEFAULT"
__nv_reservedSMEM_offset_0_alias:
	.zero		0
	.zero		64


//--------------------- .nv.constant0._Z7computePdS_S_S_S_i --------------------------
	.section	.nv.constant0._Z7computePdS_S_S_S_i,"a",@progbits
	.sectionflags	@""
	.align	4
.nv.constant0._Z7computePdS_S_S_S_i:
	.zero		940


//--------------------- SYMBOLS --------------------------

	.type		.nv.reservedSmem.offset0,@object
	.size		.nv.reservedSmem.offset0,0x4
	.type		.nv.reservedSmem.cap,@object
	.size		.nv.reservedSmem.cap,0x4
	.type		vprintf,@function
